// auto-generated by cutlass_sweep.gemm — config: {"arch": "sm_100", "cluster_m": 2, "cluster_n": 4, "dtype": "nvfp4", "dtype_b": "nvfp4", "layout": "nt", "stages": 0, "tile_k": 128, "tile_m": 256, "tile_n": 128}
#include "cutlass/cutlass.h"
#include "cutlass/gemm/collective/collective_builder.hpp"
#include "cutlass/gemm/device/gemm_universal_adapter.h"
#include "cutlass/gemm/kernel/gemm_universal.hpp"
#include "cutlass/epilogue/collective/collective_builder.hpp"

using ElemA = cutlass::nv_float4_t<cutlass::float_e2m1_t>;
using ElemB = cutlass::nv_float4_t<cutlass::float_e2m1_t>;
using ElemCD = cutlass::bfloat16_t;
using Acc  = float;
using TileShape    = cute::Shape<cute::_256, cute::_128, cute::_128>;
using ClusterShape = cute::Shape<cute::_2, cute::_4, cute::_1>;

using CollectiveEpilogue = typename cutlass::epilogue::collective::CollectiveBuilder<
    cutlass::arch::Sm100, cutlass::arch::OpClassTensorOp,
    TileShape, ClusterShape,
    cutlass::epilogue::collective::EpilogueTileAuto,
    Acc, Acc,
    ElemCD, cutlass::layout::RowMajor, 128 / cutlass::sizeof_bits<ElemCD>::value,
    ElemCD, cutlass::layout::RowMajor, 128 / cutlass::sizeof_bits<ElemCD>::value,
    cutlass::epilogue::collective::EpilogueScheduleAuto
  >::CollectiveOp;

using CollectiveMainloop = typename cutlass::gemm::collective::CollectiveBuilder<
    cutlass::arch::Sm100, cutlass::arch::OpClassBlockScaledTensorOp,
    ElemA, cutlass::layout::RowMajor, 32,
    ElemB, cutlass::layout::ColumnMajor, 32,
    Acc,
    TileShape, ClusterShape,
    cutlass::gemm::collective::StageCountAutoCarveout<static_cast<int>(sizeof(typename CollectiveEpilogue::SharedStorage))>,
    cutlass::gemm::collective::KernelScheduleAuto
  >::CollectiveOp;

using GemmKernel = cutlass::gemm::kernel::GemmUniversal<
    cute::Shape<int,int,int,int>,
    CollectiveMainloop,
    CollectiveEpilogue
>;
using Gemm = cutlass::gemm::device::GemmUniversalAdapter<GemmKernel>;

// Force the device kernel symbol into the cubin without needing a host main.
auto* _anchor = &cutlass::device_kernel<GemmKernel>;


// ===== COMPILED SASS (sm_100a) =====

	.target	sm_100a

	.elftype	@"ET_EXEC"


//--------------------- .note.nv.tkinfo           --------------------------
	.section	.note.nv.tkinfo,"",@"SHT_NOTE"
	.sectionflags	@"SHF_NOTE_NV_TKINFO"
	.tkinfo
        /*0018*/ 	.word	0x00000002
        /*0030*/ 	.string	""
        /*0030*/ 	.string	"ptxas"
        /*0030*/ 	.string	"Cuda compilation tools, release 13.0, V13.0.88"
        /*0030*/ 	.string	"Build cuda_13.0.r13.0/compiler.36424714_0"
        /*0030*/ 	.string	"-arch sm_100a -m 64 "



//--------------------- .note.nv.cuinfo           --------------------------
	.section	.note.nv.cuinfo,"",@"SHT_NOTE"
	.sectionflags	@"SHF_NOTE_NV_CUINFO"
        /*0018*/ 	.short	0x0002
        /*001a*/ 	.short	0x0064
        /*001c*/ 	.short	0x0082
	.zero		2


//--------------------- .nv.info                  --------------------------
	.section	.nv.info,"",@"SHT_CUDA_INFO"
	.align	4


	//----- nvinfo : EIATTR_REGCOUNT
	.align		4
        /*0000*/ 	.byte	0x04, 0x2f
        /*0002*/ 	.short	(.L_19 - .L_18)
	.align		4
.L_18:
        /*0004*/ 	.word	index@(_ZN7cutlass13device_kernelINS_4gemm6kernel13GemmUniversalIN4cute5tupleIJiiiiEEENS1_10collective13CollectiveMmaINS1_46MainloopSm100TmaUmmaWarpSpecializedBlockScaledILi13ELi2ELi2ENS5_IJNS4_1CILi2EEENSA_ILi4EEENSA_ILi1EEEEEEEENS5_IJNSA_ILi256EEENSA_ILi128EEESH_EEENS5_IJNS_12float_e2m1_tENS_13float_ue4m3_tEEEENS5_IJNS5_IJlSD_lEEENS4_6LayoutINS5_IJNS5_IJNS5_IJNSA_ILi32EEESC_EEEiEEENS5_IJNS5_IJNSA_ILi16EEESC_EEEiEEENS5_IJSD_iEEEEEENS5_IJST_NS5_IJNS5_IJNSA_ILi0EEESD_EEENSA_ILi512EEEEEENS5_IJSW_iEEEEEEEEEEESL_S13_NS4_8TiledMMAINS4_8MMA_AtomIJNS4_23SM100_MMA_MXF4_2x1SM_SSISJ_SJ_fSK_Li256ELi128ELi16ELNS4_4UMMA5MajorE0ELS18_0ELNS17_7ScaleInE0ELS19_0EEEEEENSN_INS5_IJSD_SD_SD_EEENS5_IJSW_SW_SW_EEEEENS5_IJNS4_10UnderscoreES1F_S1F_EEEEENS5_IJNS4_28SM100_TMA_2SM_LOAD_MULTICASTES1I_EEENS5_IJNS4_14ComposedLayoutINS4_7SwizzleILi2ELi4ELi3EEENS4_18smem_ptr_flag_bitsILi4EEENSN_INS5_IJNSA_ILi8EEESH_EEENS5_IJSH_SD_EEEEEEENSN_INS5_IJNS5_IJNS5_IJSP_SD_EEESS_EEESD_NS5_IJSD_SB_EEEEEENS5_IJNS5_IJNS5_IJSS_SY_EEESX_EEESW_NS5_IJSC_SY_EEEEEEEEEEEvNS4_8identityENS5_IJNS4_18SM100_TMA_2SM_LOADES1I_EEES23_vS24_EENS_8epilogue10collective18CollectiveEpilogueINS28_23Sm100TmaWarpSpecializedILi4ELi2ELi32ELb1ELb0EEEJNS5_IJSH_SH_SH_EEENS5_IJNSN_ISH_SD_EENSN_ISO_SD_EEEEENS_10bfloat16_tESM_S2H_SM_NS28_6fusion15FusionCallbacksIS2C_NS2I_17LinearCombinationIS2H_fS2H_fLNS_15FloatRoundStyleE2EEES2D_S2G_JEEENS4_5SM1004TMEM4LOAD26SM100_TMEM_LOAD_32dp32b32xENS4_13SM90_TMA_LOADENS1K_IS1M_NS1N_ILi16EEENSN_INS5_IJS1P_SO_EEENS5_IJSO_SD_EEEEEEENS4_39AutoVectorizingCopyWithAssumedAlignmentILi128EEENS4_14SM90_TMA_STOREES2X_S2Z_S2Z_EEEvvEEEEvNT_6ParamsE)
        /*0008*/ 	.word	0x00000077


	//----- nvinfo : EIATTR_FRAME_SIZE
	.align		4
.L_19:
        /*000c*/ 	.byte	0x04, 0x11
        /*000e*/ 	.short	(.L_21 - .L_20)
	.align		4
.L_20:
        /*0010*/ 	.word	index@($__internal_2_$__cuda_sm10x_tcgen05_guardrail_trap_unallocated_columns_being_dealloced)
        /*0014*/ 	.word	0x00000000


	//----- nvinfo : EIATTR_FRAME_SIZE
	.align		4
.L_21:
        /*0018*/ 	.byte	0x04, 0x11
        /*001a*/ 	.short	(.L_23 - .L_22)
	.align		4
.L_22:
        /*001c*/ 	.word	index@($__internal_1_$__cuda_sm10x_tcgen05_guardrail_trap_phase_invalid_during_alloc)
        /*0020*/ 	.word	0x00000000


	//----- nvinfo : EIATTR_FRAME_SIZE
	.align		4
.L_23:
        /*0024*/ 	.byte	0x04, 0x11
        /*0026*/ 	.short	(.L_25 - .L_24)
	.align		4
.L_24:
        /*0028*/ 	.word	index@($__internal_0_$__cuda_sm10x_tcgen05_guardrail_trap_col_being_dealloced_not_returned_by_alloc)
        /*002c*/ 	.word	0x00000000


	//----- nvinfo : EIATTR_FRAME_SIZE
	.align		4
.L_25:
        /*0030*/ 	.byte	0x04, 0x11
        /*0032*/ 	.short	(.L_27 - .L_26)
	.align		4
.L_26:
        /*0034*/ 	.word	index@(_ZN7cutlass13device_kernelINS_4gemm6kernel13GemmUniversalIN4cute5tupleIJiiiiEEENS1_10collective13CollectiveMmaINS1_46MainloopSm100TmaUmmaWarpSpecializedBlockScaledILi13ELi2ELi2ENS5_IJNS4_1CILi2EEENSA_ILi4EEENSA_ILi1EEEEEEEENS5_IJNSA_ILi256EEENSA_ILi128EEESH_EEENS5_IJNS_12float_e2m1_tENS_13float_ue4m3_tEEEENS5_IJNS5_IJlSD_lEEENS4_6LayoutINS5_IJNS5_IJNS5_IJNSA_ILi32EEESC_EEEiEEENS5_IJNS5_IJNSA_ILi16EEESC_EEEiEEENS5_IJSD_iEEEEEENS5_IJST_NS5_IJNS5_IJNSA_ILi0EEESD_EEENSA_ILi512EEEEEENS5_IJSW_iEEEEEEEEEEESL_S13_NS4_8TiledMMAINS4_8MMA_AtomIJNS4_23SM100_MMA_MXF4_2x1SM_SSISJ_SJ_fSK_Li256ELi128ELi16ELNS4_4UMMA5MajorE0ELS18_0ELNS17_7ScaleInE0ELS19_0EEEEEENSN_INS5_IJSD_SD_SD_EEENS5_IJSW_SW_SW_EEEEENS5_IJNS4_10UnderscoreES1F_S1F_EEEEENS5_IJNS4_28SM100_TMA_2SM_LOAD_MULTICASTES1I_EEENS5_IJNS4_14ComposedLayoutINS4_7SwizzleILi2ELi4ELi3EEENS4_18smem_ptr_flag_bitsILi4EEENSN_INS5_IJNSA_ILi8EEESH_EEENS5_IJSH_SD_EEEEEEENSN_INS5_IJNS5_IJNS5_IJSP_SD_EEESS_EEESD_NS5_IJSD_SB_EEEEEENS5_IJNS5_IJNS5_IJSS_SY_EEESX_EEESW_NS5_IJSC_SY_EEEEEEEEEEEvNS4_8identityENS5_IJNS4_18SM100_TMA_2SM_LOADES1I_EEES23_vS24_EENS_8epilogue10collective18CollectiveEpilogueINS28_23Sm100TmaWarpSpecializedILi4ELi2ELi32ELb1ELb0EEEJNS5_IJSH_SH_SH_EEENS5_IJNSN_ISH_SD_EENSN_ISO_SD_EEEEENS_10bfloat16_tESM_S2H_SM_NS28_6fusion15FusionCallbacksIS2C_NS2I_17LinearCombinationIS2H_fS2H_fLNS_15FloatRoundStyleE2EEES2D_S2G_JEEENS4_5SM1004TMEM4LOAD26SM100_TMEM_LOAD_32dp32b32xENS4_13SM90_TMA_LOADENS1K_IS1M_NS1N_ILi16EEENSN_INS5_IJS1P_SO_EEENS5_IJSO_SD_EEEEEEENS4_39AutoVectorizingCopyWithAssumedAlignmentILi128EEENS4_14SM90_TMA_STOREES2X_S2Z_S2Z_EEEvvEEEEvNT_6ParamsE)
        /*0038*/ 	.word	0x00000000


	//----- nvinfo : EIATTR_MIN_STACK_SIZE
	.align		4
.L_27:
        /*003c*/ 	.byte	0x04, 0x12
        /*003e*/ 	.short	(.L_29 - .L_28)
	.align		4
.L_28:
        /*0040*/ 	.word	index@(_ZN7cutlass13device_kernelINS_4gemm6kernel13GemmUniversalIN4cute5tupleIJiiiiEEENS1_10collective13CollectiveMmaINS1_46MainloopSm100TmaUmmaWarpSpecializedBlockScaledILi13ELi2ELi2ENS5_IJNS4_1CILi2EEENSA_ILi4EEENSA_ILi1EEEEEEEENS5_IJNSA_ILi256EEENSA_ILi128EEESH_EEENS5_IJNS_12float_e2m1_tENS_13float_ue4m3_tEEEENS5_IJNS5_IJlSD_lEEENS4_6LayoutINS5_IJNS5_IJNS5_IJNSA_ILi32EEESC_EEEiEEENS5_IJNS5_IJNSA_ILi16EEESC_EEEiEEENS5_IJSD_iEEEEEENS5_IJST_NS5_IJNS5_IJNSA_ILi0EEESD_EEENSA_ILi512EEEEEENS5_IJSW_iEEEEEEEEEEESL_S13_NS4_8TiledMMAINS4_8MMA_AtomIJNS4_23SM100_MMA_MXF4_2x1SM_SSISJ_SJ_fSK_Li256ELi128ELi16ELNS4_4UMMA5MajorE0ELS18_0ELNS17_7ScaleInE0ELS19_0EEEEEENSN_INS5_IJSD_SD_SD_EEENS5_IJSW_SW_SW_EEEEENS5_IJNS4_10UnderscoreES1F_S1F_EEEEENS5_IJNS4_28SM100_TMA_2SM_LOAD_MULTICASTES1I_EEENS5_IJNS4_14ComposedLayoutINS4_7SwizzleILi2ELi4ELi3EEENS4_18smem_ptr_flag_bitsILi4EEENSN_INS5_IJNSA_ILi8EEESH_EEENS5_IJSH_SD_EEEEEEENSN_INS5_IJNS5_IJNS5_IJSP_SD_EEESS_EEESD_NS5_IJSD_SB_EEEEEENS5_IJNS5_IJNS5_IJSS_SY_EEESX_EEESW_NS5_IJSC_SY_EEEEEEEEEEEvNS4_8identityENS5_IJNS4_18SM100_TMA_2SM_LOADES1I_EEES23_vS24_EENS_8epilogue10collective18CollectiveEpilogueINS28_23Sm100TmaWarpSpecializedILi4ELi2ELi32ELb1ELb0EEEJNS5_IJSH_SH_SH_EEENS5_IJNSN_ISH_SD_EENSN_ISO_SD_EEEEENS_10bfloat16_tESM_S2H_SM_NS28_6fusion15FusionCallbacksIS2C_NS2I_17LinearCombinationIS2H_fS2H_fLNS_15FloatRoundStyleE2EEES2D_S2G_JEEENS4_5SM1004TMEM4LOAD26SM100_TMEM_LOAD_32dp32b32xENS4_13SM90_TMA_LOADENS1K_IS1M_NS1N_ILi16EEENSN_INS5_IJS1P_SO_EEENS5_IJSO_SD_EEEEEEENS4_39AutoVectorizingCopyWithAssumedAlignmentILi128EEENS4_14SM90_TMA_STOREES2X_S2Z_S2Z_EEEvvEEEEvNT_6ParamsE)
        /*0044*/ 	.word	0x00000000
.L_29:


//--------------------- .nv.compat                --------------------------
	.section	.nv.compat,"",@"SHT_CUDA_COMPAT_INFO"
	.align	4
        /*0000*/ 	.byte	0x02, 0x09, 0x01, 0x00, 0x02, 0x02, 0x02, 0x00, 0x02, 0x05, 0x05, 0x00, 0x03, 0x07, 0x01, 0x01
        /*0010*/ 	.byte	0x02, 0x03, 0x01, 0x00, 0x02, 0x06, 0x01, 0x00, 0x04, 0x0b, 0x08, 0x00, 0x09, 0x00, 0x00, 0x00
        /*0020*/ 	.byte	0x00, 0x00, 0x00, 0x00


//--------------------- .nv.info._ZN7cutlass13device_kernelINS_4gemm6kernel13GemmUniversalIN4cute5tupleIJiiiiEEENS1_10collective13CollectiveMmaINS1_46MainloopSm100TmaUmmaWarpSpecializedBlockScaledILi13ELi2ELi2ENS5_IJNS4_1CILi2EEENSA_ILi4EEENSA_ILi1EEEEEEEENS5_IJNSA_ILi256EEENSA_ILi128EEESH_EEENS5_IJNS_12float_e2m1_tENS_13float_ue4m3_tEEEENS5_IJNS5_IJlSD_lEEENS4_6LayoutINS5_IJNS5_IJNS5_IJNSA_ILi32EEESC_EEEiEEENS5_IJNS5_IJNSA_ILi16EEESC_EEEiEEENS5_IJSD_iEEEEEENS5_IJST_NS5_IJNS5_IJNSA_ILi0EEESD_EEENSA_ILi512EEEEEENS5_IJSW_iEEEEEEEEEEESL_S13_NS4_8TiledMMAINS4_8MMA_AtomIJNS4_23SM100_MMA_MXF4_2x1SM_SSISJ_SJ_fSK_Li256ELi128ELi16ELNS4_4UMMA5MajorE0ELS18_0ELNS17_7ScaleInE0ELS19_0EEEEEENSN_INS5_IJSD_SD_SD_EEENS5_IJSW_SW_SW_EEEEENS5_IJNS4_10UnderscoreES1F_S1F_EEEEENS5_IJNS4_28SM100_TMA_2SM_LOAD_MULTICASTES1I_EEENS5_IJNS4_14ComposedLayoutINS4_7SwizzleILi2ELi4ELi3EEENS4_18smem_ptr_flag_bitsILi4EEENSN_INS5_IJNSA_ILi8EEESH_EEENS5_IJSH_SD_EEEEEEENSN_INS5_IJNS5_IJNS5_IJSP_SD_EEESS_EEESD_NS5_IJSD_SB_EEEEEENS5_IJNS5_IJNS5_IJSS_SY_EEESX_EEESW_NS5_IJSC_SY_EEEEEEEEEEEvNS4_8identityENS5_IJNS4_18SM100_TMA_2SM_LOADES1I_EEES23_vS24_EENS_8epilogue10collective18CollectiveEpilogueINS28_23Sm100TmaWarpSpecializedILi4ELi2ELi32ELb1ELb0EEEJNS5_IJSH_SH_SH_EEENS5_IJNSN_ISH_SD_EENSN_ISO_SD_EEEEENS_10bfloat16_tESM_S2H_SM_NS28_6fusion15FusionCallbacksIS2C_NS2I_17LinearCombinationIS2H_fS2H_fLNS_15FloatRoundStyleE2EEES2D_S2G_JEEENS4_5SM1004TMEM4LOAD26SM100_TMEM_LOAD_32dp32b32xENS4_13SM90_TMA_LOADENS1K_IS1M_NS1N_ILi16EEENSN_INS5_IJS1P_SO_EEENS5_IJSO_SD_EEEEEEENS4_39AutoVectorizingCopyWithAssumedAlignmentILi128EEENS4_14SM90_TMA_STOREES2X_S2Z_S2Z_EEEvvEEEEvNT_6ParamsE --------------------------
	.section	.nv.info._ZN7cutlass13device_kernelINS_4gemm6kernel13GemmUniversalIN4cute5tupleIJiiiiEEENS1_10collective13CollectiveMmaINS1_46MainloopSm100TmaUmmaWarpSpecializedBlockScaledILi13ELi2ELi2ENS5_IJNS4_1CILi2EEENSA_ILi4EEENSA_ILi1EEEEEEEENS5_IJNSA_ILi256EEENSA_ILi128EEESH_EEENS5_IJNS_12float_e2m1_tENS_13float_ue4m3_tEEEENS5_IJNS5_IJlSD_lEEENS4_6LayoutINS5_IJNS5_IJNS5_IJNSA_ILi32EEESC_EEEiEEENS5_IJNS5_IJNSA_ILi16EEESC_EEEiEEENS5_IJSD_iEEEEEENS5_IJST_NS5_IJNS5_IJNSA_ILi0EEESD_EEENSA_ILi512EEEEEENS5_IJSW_iEEEEEEEEEEESL_S13_NS4_8TiledMMAINS4_8MMA_AtomIJNS4_23SM100_MMA_MXF4_2x1SM_SSISJ_SJ_fSK_Li256ELi128ELi16ELNS4_4UMMA5MajorE0ELS18_0ELNS17_7ScaleInE0ELS19_0EEEEEENSN_INS5_IJSD_SD_SD_EEENS5_IJSW_SW_SW_EEEEENS5_IJNS4_10UnderscoreES1F_S1F_EEEEENS5_IJNS4_28SM100_TMA_2SM_LOAD_MULTICASTES1I_EEENS5_IJNS4_14ComposedLayoutINS4_7SwizzleILi2ELi4ELi3EEENS4_18smem_ptr_flag_bitsILi4EEENSN_INS5_IJNSA_ILi8EEESH_EEENS5_IJSH_SD_EEEEEEENSN_INS5_IJNS5_IJNS5_IJSP_SD_EEESS_EEESD_NS5_IJSD_SB_EEEEEENS5_IJNS5_IJNS5_IJSS_SY_EEESX_EEESW_NS5_IJSC_SY_EEEEEEEEEEEvNS4_8identityENS5_IJNS4_18SM100_TMA_2SM_LOADES1I_EEES23_vS24_EENS_8epilogue10collective18CollectiveEpilogueINS28_23Sm100TmaWarpSpecializedILi4ELi2ELi32ELb1ELb0EEEJNS5_IJSH_SH_SH_EEENS5_IJNSN_ISH_SD_EENSN_ISO_SD_EEEEENS_10bfloat16_tESM_S2H_SM_NS28_6fusion15FusionCallbacksIS2C_NS2I_17LinearCombinationIS2H_fS2H_fLNS_15FloatRoundStyleE2EEES2D_S2G_JEEENS4_5SM1004TMEM4LOAD26SM100_TMEM_LOAD_32dp32b32xENS4_13SM90_TMA_LOADENS1K_IS1M_NS1N_ILi16EEENSN_INS5_IJS1P_SO_EEENS5_IJSO_SD_EEEEEEENS4_39AutoVectorizingCopyWithAssumedAlignmentILi128EEENS4_14SM90_TMA_STOREES2X_S2Z_S2Z_EEEvvEEEEvNT_6ParamsE,"",@"SHT_CUDA_INFO"
	.sectionflags	@""
	.align	4


	//----- nvinfo : EIATTR_CUDA_API_VERSION
	.align		4
        /*0000*/ 	.byte	0x04, 0x37
        /*0002*/ 	.short	(.L_31 - .L_30)
.L_30:
        /*0004*/ 	.word	0x00000082


	//----- nvinfo : EIATTR_KPARAM_INFO
	.align		4
.L_31:
        /*0008*/ 	.byte	0x04, 0x17
        /*000a*/ 	.short	(.L_33 - .L_32)
.L_32:
        /*000c*/ 	.word	0x00000000
        /*0010*/ 	.short	0x0000
        /*0012*/ 	.short	0x0000
        /*0014*/ 	.byte	0x00, 0xf0, 0x01, 0x30


	//----- nvinfo : EIATTR_AT_ENTRY_FRAGMENTS
	.align		4
.L_33:
        /*0018*/ 	.byte	0x04, 0x4f
        /*001a*/ 	.short	(.L_35 - .L_34)


	//   ....[0]....
.L_34:
        /*001c*/ 	.word	0x00000007


	//----- nvinfo : EIATTR_RESERVED_SMEM_USED
	.align		4
.L_35:
        /*0020*/ 	.byte	0x01, 0x41
	.zero		2


	//----- nvinfo : EIATTR_SPARSE_MMA_MASK
	.align		4
        /*0024*/ 	.byte	0x03, 0x50
        /*0026*/ 	.short	0x0000


	//----- nvinfo : EIATTR_TCGEN05_2CTA_USED
	.align		4
        /*0028*/ 	.byte	0x01, 0x52
	.zero		2


	//----- nvinfo : EIATTR_MAXREG_COUNT
	.align		4
        /*002c*/ 	.byte	0x03, 0x1b
        /*002e*/ 	.short	0x00ff


	//----- nvinfo : EIATTR_NUM_BARRIERS
	.align		4
        /*0030*/ 	.byte	0x02, 0x4c
        /*0032*/ 	.byte	0x07
	.zero		1


	//----- nvinfo : EIATTR_EXTERNS
	.align		4
        /*0034*/ 	.byte	0x04, 0x0f
        /*0036*/ 	.short	(.L_37 - .L_36)


	//   ....[0]....
	.align		4
.L_36:
        /*0038*/ 	.word	index@(__assertfail)


	//----- nvinfo : EIATTR_MERCURY_ISA_VERSION
	.align		4
.L_37:
        /*003c*/ 	.byte	0x03, 0x5f
        /*003e*/ 	.short	0x0101


	//----- nvinfo : EIATTR_INT_WARP_WIDE_INSTR_OFFSETS
	.align		4
        /*0040*/ 	.byte	0x04, 0x31
        /*0042*/ 	.short	(.L_39 - .L_38)


	//   ....[0]....
.L_38:
        /*0044*/ 	.word	0x00000ed0


	//   ....[1]....
        /*0048*/ 	.word	0x00000f70


	//   ....[2]....
        /*004c*/ 	.word	0x00004e00


	//   ....[3]....
        /*0050*/ 	.word	0x00004e20


	//   ....[4]....
        /*0054*/ 	.word	0x00004e50


	//   ....[5]....
        /*0058*/ 	.word	0x00005990


	//   ....[6]....
        /*005c*/ 	.word	0x00005a00


	//   ....[7]....
        /*0060*/ 	.word	0x00005ae0


	//   ....[8]....
        /*0064*/ 	.word	0x00005b60


	//   ....[9]....
        /*0068*/ 	.word	0x00005c60


	//   ....[10]....
        /*006c*/ 	.word	0x00005ce0


	//   ....[11]....
        /*0070*/ 	.word	0x00005dd0


	//   ....[12]....
        /*0074*/ 	.word	0x00005e80


	//----- nvinfo : EIATTR_COOP_GROUP_MASK_REGIDS
	.align		4
.L_39:
        /*0078*/ 	.byte	0x04, 0x29
        /*007a*/ 	.short	(.L_41 - .L_40)


	//   ....[0]....
.L_40:
        /*007c*/ 	.word	0xffffffff


	//   ....[1]....
        /*0080*/ 	.word	0xffffffff


	//   ....[2]....
        /*0084*/ 	.word	0xffffffff


	//   ....[3]....
        /*0088*/ 	.word	0xffffffff


	//   ....[4]....
        /*008c*/ 	.word	0xffffffff


	//   ....[5]....
        /*0090*/ 	.word	0xffffffff


	//   ....[6]....
        /*0094*/ 	.word	0xffffffff


	//   ....[7]....
        /*0098*/ 	.word	0xffffffff


	//   ....[8]....
        /*009c*/ 	.word	0xffffffff


	//   ....[9]....
        /*00a0*/ 	.word	0xffffffff


	//   ....[10]....
        /*00a4*/ 	.word	0xffffffff


	//   ....[11]....
        /*00a8*/ 	.word	0xffffffff


	//   ....[12]....
        /*00ac*/ 	.word	0xffffffff


	//   ....[13]....
        /*00b0*/ 	.word	0xffffffff


	//----- nvinfo : EIATTR_COOP_GROUP_INSTR_OFFSETS
	.align		4
.L_41:
        /*00b4*/ 	.byte	0x04, 0x28
        /*00b6*/ 	.short	(.L_43 - .L_42)


	//   ....[0]....
.L_42:
        /*00b8*/ 	.word	0x000000b0


	//   ....[1]....
        /*00bc*/ 	.word	0x00000570


	//   ....[2]....
        /*00c0*/ 	.word	0x00000880


	//   ....[3]....
        /*00c4*/ 	.word	0x00000a10


	//   ....[4]....
        /*00c8*/ 	.word	0x00000b00


	//   ....[5]....
        /*00cc*/ 	.word	0x00000c60


	//   ....[6]....
        /*00d0*/ 	.word	0x00000db0


	//   ....[7]....
        /*00d4*/ 	.word	0x00000ff0


	//   ....[8]....
        /*00d8*/ 	.word	0x000027d0


	//   ....[9]....
        /*00dc*/ 	.word	0x00003b90


	//   ....[10]....
        /*00e0*/ 	.word	0x00004060


	//   ....[11]....
        /*00e4*/ 	.word	0x00004090


	//   ....[12]....
        /*00e8*/ 	.word	0x00004d00


	//   ....[13]....
        /*00ec*/ 	.word	0x00004f10


	//----- nvinfo : EIATTR_VRC_CTA_INIT_COUNT
	.align		4
.L_43:
        /*00f0*/ 	.byte	0x02, 0x4a
        /*00f2*/ 	.byte	0x80
	.zero		1


	//----- nvinfo : EIATTR_SYSCALL_OFFSETS
	.align		4
        /*00f4*/ 	.byte	0x04, 0x46
        /*00f6*/ 	.short	(.L_45 - .L_44)


	//   ....[0]....
.L_44:
        /*00f8*/ 	.word	0x00006ad0


	//   ....[1]....
        /*00fc*/ 	.word	0x00006bc0


	//   ....[2]....
        /*0100*/ 	.word	0x00007320


	//   ....[3]....
        /*0104*/ 	.word	0x00007fa0


	//   ....[4]....
        /*0108*/ 	.word	0x00008c00


	//   ....[5]....
        /*010c*/ 	.word	0x00009860


	//----- nvinfo : EIATTR_MBARRIER_INSTR_OFFSETS
	.align		4
.L_45:
        /*0110*/ 	.byte	0x04, 0x39
        /*0112*/ 	.short	(.L_47 - .L_46)


	//   ....[0]....
.L_46:
        /*0114*/ 	.word	0x000006c0
        /*0118*/ 	.word	0x000000ff
        /*011c*/ 	.word	0x00000000
        /*0120*/ 	.short	0x0100
        /*0122*/ 	.byte	0x04
	.zero		1


	//   ....[1]....
        /*0124*/ 	.word	0x000006d0
        /*0128*/ 	.word	0x000000ff
        /*012c*/ 	.word	0x00000068
        /*0130*/ 	.short	0x0100
        /*0132*/ 	.byte	0x04
	.zero		1


	//   ....[2]....
        /*0134*/ 	.word	0x000006e0
        /*0138*/ 	.word	0x000000ff
        /*013c*/ 	.word	0x00000008
        /*0140*/ 	.short	0x0100
        /*0142*/ 	.byte	0x04
	.zero		1


	//   ....[3]....
        /*0144*/ 	.word	0x000006f0
        /*0148*/ 	.word	0x000000ff
        /*014c*/ 	.word	0x00000070
        /*0150*/ 	.short	0x0100
        /*0152*/ 	.byte	0x04
	.zero		1


	//   ....[4]....
        /*0154*/ 	.word	0x00000700
        /*0158*/ 	.word	0x000000ff
        /*015c*/ 	.word	0x00000010
        /*0160*/ 	.short	0x0100
        /*0162*/ 	.byte	0x04
	.zero		1


	//   ....[5]....
        /*0164*/ 	.word	0x00000710
        /*0168*/ 	.word	0x000000ff
        /*016c*/ 	.word	0x00000078
        /*0170*/ 	.short	0x0100
        /*0172*/ 	.byte	0x04
	.zero		1


	//   ....[6]....
        /*0174*/ 	.word	0x00000720
        /*0178*/ 	.word	0x000000ff
        /*017c*/ 	.word	0x00000018
        /*0180*/ 	.short	0x0100
        /*0182*/ 	.byte	0x04
	.zero		1


	//   ....[7]....
        /*0184*/ 	.word	0x00000730
        /*0188*/ 	.word	0x000000ff
        /*018c*/ 	.word	0x00000080
        /*0190*/ 	.short	0x0100
        /*0192*/ 	.byte	0x04
	.zero		1


	//   ....[8]....
        /*0194*/ 	.word	0x00000740
        /*0198*/ 	.word	0x000000ff
        /*019c*/ 	.word	0x00000020
        /*01a0*/ 	.short	0x0100
        /*01a2*/ 	.byte	0x04
	.zero		1


	//   ....[9]....
        /*01a4*/ 	.word	0x00000750
        /*01a8*/ 	.word	0x000000ff
        /*01ac*/ 	.word	0x00000088
        /*01b0*/ 	.short	0x0100
        /*01b2*/ 	.byte	0x04
	.zero		1


	//   ....[10]....
        /*01b4*/ 	.word	0x00000760
        /*01b8*/ 	.word	0x000000ff
        /*01bc*/ 	.word	0x00000028
        /*01c0*/ 	.short	0x0100
        /*01c2*/ 	.byte	0x04
	.zero		1


	//   ....[11]....
        /*01c4*/ 	.word	0x00000770
        /*01c8*/ 	.word	0x000000ff
        /*01cc*/ 	.word	0x00000090
        /*01d0*/ 	.short	0x0100
        /*01d2*/ 	.byte	0x04
	.zero		1


	//   ....[12]....
        /*01d4*/ 	.word	0x00000780
        /*01d8*/ 	.word	0x000000ff
        /*01dc*/ 	.word	0x00000030
        /*01e0*/ 	.short	0x0100
        /*01e2*/ 	.byte	0x04
	.zero		1


	//   ....[13]....
        /*01e4*/ 	.word	0x00000790
        /*01e8*/ 	.word	0x000000ff
        /*01ec*/ 	.word	0x00000098
        /*01f0*/ 	.short	0x0100
        /*01f2*/ 	.byte	0x04
	.zero		1


	//   ....[14]....
        /*01f4*/ 	.word	0x000007a0
        /*01f8*/ 	.word	0x000000ff
        /*01fc*/ 	.word	0x00000038
        /*0200*/ 	.short	0x0100
        /*0202*/ 	.byte	0x04
	.zero		1


	//   ....[15]....
        /*0204*/ 	.word	0x000007b0
        /*0208*/ 	.word	0x000000ff
        /*020c*/ 	.word	0x000000a0
        /*0210*/ 	.short	0x0100
        /*0212*/ 	.byte	0x04
	.zero		1


	//   ....[16]....
        /*0214*/ 	.word	0x000007c0
        /*0218*/ 	.word	0x000000ff
        /*021c*/ 	.word	0x00000040
        /*0220*/ 	.short	0x0100
        /*0222*/ 	.byte	0x04
	.zero		1


	//   ....[17]....
        /*0224*/ 	.word	0x000007d0
        /*0228*/ 	.word	0x000000ff
        /*022c*/ 	.word	0x000000a8
        /*0230*/ 	.short	0x0100
        /*0232*/ 	.byte	0x04
	.zero		1


	//   ....[18]....
        /*0234*/ 	.word	0x000007e0
        /*0238*/ 	.word	0x000000ff
        /*023c*/ 	.word	0x00000048
        /*0240*/ 	.short	0x0100
        /*0242*/ 	.byte	0x04
	.zero		1


	//   ....[19]....
        /*0244*/ 	.word	0x000007f0
        /*0248*/ 	.word	0x000000ff
        /*024c*/ 	.word	0x000000b0
        /*0250*/ 	.short	0x0100
        /*0252*/ 	.byte	0x04
	.zero		1


	//   ....[20]....
        /*0254*/ 	.word	0x00000800
        /*0258*/ 	.word	0x000000ff
        /*025c*/ 	.word	0x00000050
        /*0260*/ 	.short	0x0100
        /*0262*/ 	.byte	0x04
	.zero		1


	//   ....[21]....
        /*0264*/ 	.word	0x00000810
        /*0268*/ 	.word	0x000000ff
        /*026c*/ 	.word	0x000000b8
        /*0270*/ 	.short	0x0100
        /*0272*/ 	.byte	0x04
	.zero		1


	//   ....[22]....
        /*0274*/ 	.word	0x00000820
        /*0278*/ 	.word	0x000000ff
        /*027c*/ 	.word	0x00000058
        /*0280*/ 	.short	0x0100
        /*0282*/ 	.byte	0x04
	.zero		1


	//   ....[23]....
        /*0284*/ 	.word	0x00000830
        /*0288*/ 	.word	0x000000ff
        /*028c*/ 	.word	0x000000c0
        /*0290*/ 	.short	0x0100
        /*0292*/ 	.byte	0x04
	.zero		1


	//   ....[24]....
        /*0294*/ 	.word	0x00000840
        /*0298*/ 	.word	0x000000ff
        /*029c*/ 	.word	0x00000060
        /*02a0*/ 	.short	0x0100
        /*02a2*/ 	.byte	0x04
	.zero		1


	//   ....[25]....
        /*02a4*/ 	.word	0x00000850
        /*02a8*/ 	.word	0x000000ff
        /*02ac*/ 	.word	0x000000c8
        /*02b0*/ 	.short	0x0100
        /*02b2*/ 	.byte	0x04
	.zero		1


	//   ....[26]....
        /*02b4*/ 	.word	0x00000980
        /*02b8*/ 	.word	0x000000ff
        /*02bc*/ 	.word	0x000000d0
        /*02c0*/ 	.short	0x0100
        /*02c2*/ 	.byte	0x04
	.zero		1


	//   ....[27]....
        /*02c4*/ 	.word	0x00000990
        /*02c8*/ 	.word	0x000000ff
        /*02cc*/ 	.word	0x000000f0
        /*02d0*/ 	.short	0x0100
        /*02d2*/ 	.byte	0x04
	.zero		1


	//   ....[28]....
        /*02d4*/ 	.word	0x000009a0
        /*02d8*/ 	.word	0x000000ff
        /*02dc*/ 	.word	0x000000d8
        /*02e0*/ 	.short	0x0100
        /*02e2*/ 	.byte	0x04
	.zero		1


	//   ....[29]....
        /*02e4*/ 	.word	0x000009b0
        /*02e8*/ 	.word	0x000000ff
        /*02ec*/ 	.word	0x000000f8
        /*02f0*/ 	.short	0x0100
        /*02f2*/ 	.byte	0x04
	.zero		1


	//   ....[30]....
        /*02f4*/ 	.word	0x000009c0
        /*02f8*/ 	.word	0x000000ff
        /*02fc*/ 	.word	0x000000e0
        /*0300*/ 	.short	0x0100
        /*0302*/ 	.byte	0x04
	.zero		1


	//   ....[31]....
        /*0304*/ 	.word	0x000009d0
        /*0308*/ 	.word	0x000000ff
        /*030c*/ 	.word	0x00000100
        /*0310*/ 	.short	0x0100
        /*0312*/ 	.byte	0x04
	.zero		1


	//   ....[32]....
        /*0314*/ 	.word	0x000009e0
        /*0318*/ 	.word	0x000000ff
        /*031c*/ 	.word	0x000000e8
        /*0320*/ 	.short	0x0100
        /*0322*/ 	.byte	0x04
	.zero		1


	//   ....[33]....
        /*0324*/ 	.word	0x000009f0
        /*0328*/ 	.word	0x000000ff
        /*032c*/ 	.word	0x00000108
        /*0330*/ 	.short	0x0100
        /*0332*/ 	.byte	0x04
	.zero		1


	//   ....[34]....
        /*0334*/ 	.word	0x00000ad0
        /*0338*/ 	.word	0x000000ff
        /*033c*/ 	.word	0x00000110
        /*0340*/ 	.short	0x0100
        /*0342*/ 	.byte	0x06
	.zero		1


	//   ....[35]....
        /*0344*/ 	.word	0x00000ae0
        /*0348*/ 	.word	0x000000ff
        /*034c*/ 	.word	0x00000118
        /*0350*/ 	.short	0x0100
        /*0352*/ 	.byte	0x06
	.zero		1


	//   ....[36]....
        /*0354*/ 	.word	0x00000c10
        /*0358*/ 	.word	0x000000ff
        /*035c*/ 	.word	0x00000120
        /*0360*/ 	.short	0x0100
        /*0362*/ 	.byte	0x06
	.zero		1


	//   ....[37]....
        /*0364*/ 	.word	0x00000c20
        /*0368*/ 	.word	0x000000ff
        /*036c*/ 	.word	0x00000130
        /*0370*/ 	.short	0x0100
        /*0372*/ 	.byte	0x06
	.zero		1


	//   ....[38]....
        /*0374*/ 	.word	0x00000c30
        /*0378*/ 	.word	0x000000ff
        /*037c*/ 	.word	0x00000128
        /*0380*/ 	.short	0x0100
        /*0382*/ 	.byte	0x06
	.zero		1


	//   ....[39]....
        /*0384*/ 	.word	0x00000c40
        /*0388*/ 	.word	0x000000ff
        /*038c*/ 	.word	0x00000138
        /*0390*/ 	.short	0x0100
        /*0392*/ 	.byte	0x06
	.zero		1


	//   ....[40]....
        /*0394*/ 	.word	0x00000d60
        /*0398*/ 	.word	0x000000ff
        /*039c*/ 	.word	0x00000140
        /*03a0*/ 	.short	0x0100
        /*03a2*/ 	.byte	0x04
	.zero		1


	//   ....[41]....
        /*03a4*/ 	.word	0x00000d70
        /*03a8*/ 	.word	0x000000ff
        /*03ac*/ 	.word	0x00000150
        /*03b0*/ 	.short	0x0100
        /*03b2*/ 	.byte	0x04
	.zero		1


	//   ....[42]....
        /*03b4*/ 	.word	0x00000d80
        /*03b8*/ 	.word	0x000000ff
        /*03bc*/ 	.word	0x00000148
        /*03c0*/ 	.short	0x0100
        /*03c2*/ 	.byte	0x04
	.zero		1


	//   ....[43]....
        /*03c4*/ 	.word	0x00000d90
        /*03c8*/ 	.word	0x000000ff
        /*03cc*/ 	.word	0x00000158
        /*03d0*/ 	.short	0x0100
        /*03d2*/ 	.byte	0x04
	.zero		1


	//   ....[44]....
        /*03d4*/ 	.word	0x00000e80
        /*03d8*/ 	.word	0x000000ff
        /*03dc*/ 	.word	0x00000160
        /*03e0*/ 	.short	0x0100
        /*03e2*/ 	.byte	0x04
	.zero		1


	//   ....[45]....
        /*03e4*/ 	.word	0x00000e90
        /*03e8*/ 	.word	0x000000ff
        /*03ec*/ 	.word	0x00000170
        /*03f0*/ 	.short	0x0100
        /*03f2*/ 	.byte	0x04
	.zero		1


	//   ....[46]....
        /*03f4*/ 	.word	0x00000ea0
        /*03f8*/ 	.word	0x000000ff
        /*03fc*/ 	.word	0x00000168
        /*0400*/ 	.short	0x0100
        /*0402*/ 	.byte	0x04
	.zero		1


	//   ....[47]....
        /*0404*/ 	.word	0x00000eb0
        /*0408*/ 	.word	0x000000ff
        /*040c*/ 	.word	0x00000178
        /*0410*/ 	.short	0x0100
        /*0412*/ 	.byte	0x04
	.zero		1


	//   ....[48]....
        /*0414*/ 	.word	0x00000fb0
        /*0418*/ 	.word	0x000000ff
        /*041c*/ 	.word	0x00000180
        /*0420*/ 	.short	0x0100
        /*0422*/ 	.byte	0x06
	.zero		1


	//   ....[49]....
        /*0424*/ 	.word	0x00001cc0
        /*0428*/ 	.word	0x00000003
        /*042c*/ 	.word	0x00000170
        /*0430*/ 	.short	0x010a
        /*0432*/ 	.byte	0xff
	.zero		1


	//   ....[50]....
        /*0434*/ 	.word	0x00001cf0
        /*0438*/ 	.word	0x00000003
        /*043c*/ 	.word	0x00000160
        /*0440*/ 	.short	0x0101
        /*0442*/ 	.byte	0xff
	.zero		1


	//   ....[51]....
        /*0444*/ 	.word	0x00001dc0
        /*0448*/ 	.word	0x000000ff
        /*044c*/ 	.word	0x00000068
        /*0450*/ 	.short	0x010a
        /*0452*/ 	.byte	0x04
	.zero		1


	//   ....[52]....
        /*0454*/ 	.word	0x00001ed0
        /*0458*/ 	.word	0x000000ff
        /*045c*/ 	.word	0x00000068
        /*0460*/ 	.short	0x010a
        /*0462*/ 	.byte	0x06
	.zero		1


	//   ....[53]....
        /*0464*/ 	.word	0x00002030
        /*0468*/ 	.word	0x000000ff
        /*046c*/ 	.word	0x00000068
        /*0470*/ 	.short	0x010a
        /*0472*/ 	.byte	0x07
	.zero		1


	//   ....[54]....
        /*0474*/ 	.word	0x00002310
        /*0478*/ 	.word	0x000000ff
        /*047c*/ 	.word	0x00000118
        /*0480*/ 	.short	0x0101
        /*0482*/ 	.byte	0x05
	.zero		1


	//   ....[55]....
        /*0484*/ 	.word	0x00002330
        /*0488*/ 	.word	0x000000ff
        /*048c*/ 	.word	0x00000068
        /*0490*/ 	.short	0x010a
        /*0492*/ 	.byte	0x04
	.zero		1


	//   ....[56]....
        /*0494*/ 	.word	0x000023b0
        /*0498*/ 	.word	0x000000ff
        /*049c*/ 	.word	0x00000068
        /*04a0*/ 	.short	0x010a
        /*04a2*/ 	.byte	0x0e
	.zero		1


	//   ....[57]....
        /*04a4*/ 	.word	0x000024f0
        /*04a8*/ 	.word	0x000000ff
        /*04ac*/ 	.word	0x00000068
        /*04b0*/ 	.short	0x010a
        /*04b2*/ 	.byte	0x04
	.zero		1


	//   ....[58]....
        /*04b4*/ 	.word	0x00002800
        /*04b8*/ 	.word	0x00000003
        /*04bc*/ 	.word	0x00000120
        /*04c0*/ 	.short	0x010a
        /*04c2*/ 	.byte	0xff
	.zero		1


	//   ....[59]....
        /*04c4*/ 	.word	0x00002950
        /*04c8*/ 	.word	0x00000000
        /*04cc*/ 	.word	0x00000000
        /*04d0*/ 	.short	0x0101
        /*04d2*/ 	.byte	0xff
	.zero		1


	//   ....[60]....
        /*04d4*/ 	.word	0x00002f00
        /*04d8*/ 	.word	0x000000ff
        /*04dc*/ 	.word	0x00000000
        /*04e0*/ 	.short	0x010a
        /*04e2*/ 	.byte	0x04
	.zero		1


	//   ....[61]....
        /*04e4*/ 	.word	0x00002f90
        /*04e8*/ 	.word	0x000000ff
        /*04ec*/ 	.word	0x00000000
        /*04f0*/ 	.short	0x010a
        /*04f2*/ 	.byte	0x05
	.zero		1


	//   ....[62]....
        /*04f4*/ 	.word	0x00003020
        /*04f8*/ 	.word	0x000000ff
        /*04fc*/ 	.word	0x00000000
        /*0500*/ 	.short	0x010a
        /*0502*/ 	.byte	0x05
	.zero		1


	//   ....[63]....
        /*0504*/ 	.word	0x000030b0
        /*0508*/ 	.word	0x000000ff
        /*050c*/ 	.word	0x00000000
        /*0510*/ 	.short	0x010a
        /*0512*/ 	.byte	0x05
	.zero		1


	//   ....[64]....
        /*0514*/ 	.word	0x00003140
        /*0518*/ 	.word	0x000000ff
        /*051c*/ 	.word	0x00000000
        /*0520*/ 	.short	0x010a
        /*0522*/ 	.byte	0x05
	.zero		1


	//   ....[65]....
        /*0524*/ 	.word	0x000031d0
        /*0528*/ 	.word	0x000000ff
        /*052c*/ 	.word	0x00000000
        /*0530*/ 	.short	0x010a
        /*0532*/ 	.byte	0x05
	.zero		1


	//   ....[66]....
        /*0534*/ 	.word	0x00003260
        /*0538*/ 	.word	0x000000ff
        /*053c*/ 	.word	0x00000000
        /*0540*/ 	.short	0x010a
        /*0542*/ 	.byte	0x05
	.zero		1


	//   ....[67]....
        /*0544*/ 	.word	0x000032f0
        /*0548*/ 	.word	0x000000ff
        /*054c*/ 	.word	0x00000000
        /*0550*/ 	.short	0x010a
        /*0552*/ 	.byte	0x05
	.zero		1


	//   ....[68]....
        /*0554*/ 	.word	0x00003380
        /*0558*/ 	.word	0x000000ff
        /*055c*/ 	.word	0x00000000
        /*0560*/ 	.short	0x010a
        /*0562*/ 	.byte	0x05
	.zero		1


	//   ....[69]....
        /*0564*/ 	.word	0x00003410
        /*0568*/ 	.word	0x000000ff
        /*056c*/ 	.word	0x00000000
        /*0570*/ 	.short	0x010a
        /*0572*/ 	.byte	0x05
	.zero		1


	//   ....[70]....
        /*0574*/ 	.word	0x000034a0
        /*0578*/ 	.word	0x000000ff
        /*057c*/ 	.word	0x00000000
        /*0580*/ 	.short	0x010a
        /*0582*/ 	.byte	0x05
	.zero		1


	//   ....[71]....
        /*0584*/ 	.word	0x00003530
        /*0588*/ 	.word	0x000000ff
        /*058c*/ 	.word	0x00000000
        /*0590*/ 	.short	0x010a
        /*0592*/ 	.byte	0x05
	.zero		1


	//   ....[72]....
        /*0594*/ 	.word	0x000035d0
        /*0598*/ 	.word	0x00000000
        /*059c*/ 	.word	0x00000000
        /*05a0*/ 	.short	0x010a
        /*05a2*/ 	.byte	0xff
	.zero		1


	//   ....[73]....
        /*05a4*/ 	.word	0x000036f0
        /*05a8*/ 	.word	0x00000002
        /*05ac*/ 	.word	0x00000160
        /*05b0*/ 	.short	0x010a
        /*05b2*/ 	.byte	0xff
	.zero		1


	//   ....[74]....
        /*05b4*/ 	.word	0x00003750
        /*05b8*/ 	.word	0x00000004
        /*05bc*/ 	.word	0x00000000
        /*05c0*/ 	.short	0x0101
        /*05c2*/ 	.byte	0xff
	.zero		1


	//   ....[75]....
        /*05c4*/ 	.word	0x00003770
        /*05c8*/ 	.word	0x000000ff
        /*05cc*/ 	.word	0x00000130
        /*05d0*/ 	.short	0x010a
        /*05d2*/ 	.byte	0x04
	.zero		1


	//   ....[76]....
        /*05d4*/ 	.word	0x00003890
        /*05d8*/ 	.word	0x00000002
        /*05dc*/ 	.word	0x00000120
        /*05e0*/ 	.short	0x010a
        /*05e2*/ 	.byte	0xff
	.zero		1


	//   ....[77]....
        /*05e4*/ 	.word	0x000039a0
        /*05e8*/ 	.word	0x00000002
        /*05ec*/ 	.word	0x00000000
        /*05f0*/ 	.short	0x0101
        /*05f2*/ 	.byte	0xff
	.zero		1


	//   ....[78]....
        /*05f4*/ 	.word	0x00003a30
        /*05f8*/ 	.word	0x000000ff
        /*05fc*/ 	.word	0x00000130
        /*0600*/ 	.short	0x0106
        /*0602*/ 	.byte	0x04
	.zero		1


	//   ....[79]....
        /*0604*/ 	.word	0x00003a50
        /*0608*/ 	.word	0x000000ff
        /*060c*/ 	.word	0x00000130
        /*0610*/ 	.short	0x010a
        /*0612*/ 	.byte	0x04
	.zero		1


	//   ....[80]....
        /*0614*/ 	.word	0x00003ae0
        /*0618*/ 	.word	0x000000ff
        /*061c*/ 	.word	0x00000130
        /*0620*/ 	.short	0x0106
        /*0622*/ 	.byte	0x07
	.zero		1


	//   ....[81]....
        /*0624*/ 	.word	0x00003b20
        /*0628*/ 	.word	0x00000000
        /*062c*/ 	.word	0x00000130
        /*0630*/ 	.short	0x010a
        /*0632*/ 	.byte	0xff
	.zero		1


	//   ....[82]....
        /*0634*/ 	.word	0x00003d60
        /*0638*/ 	.word	0x000000ff
        /*063c*/ 	.word	0x00000008
        /*0640*/ 	.short	0x010a
        /*0642*/ 	.byte	0x05
	.zero		1


	//   ....[83]....
        /*0644*/ 	.word	0x00003d80
        /*0648*/ 	.word	0x000000ff
        /*064c*/ 	.word	0x00000008
        /*0650*/ 	.short	0x010a
        /*0652*/ 	.byte	0x05
	.zero		1


	//   ....[84]....
        /*0654*/ 	.word	0x00003f10
        /*0658*/ 	.word	0x000000ff
        /*065c*/ 	.word	0x00000008
        /*0660*/ 	.short	0x010a
        /*0662*/ 	.byte	0x05
	.zero		1


	//   ....[85]....
        /*0664*/ 	.word	0x00003f30
        /*0668*/ 	.word	0x000000ff
        /*066c*/ 	.word	0x00000008
        /*0670*/ 	.short	0x010a
        /*0672*/ 	.byte	0x05
	.zero		1


	//   ....[86]....
        /*0674*/ 	.word	0x00003ff0
        /*0678*/ 	.word	0x000000ff
        /*067c*/ 	.word	0x00000000
        /*0680*/ 	.short	0x0101
        /*0682*/ 	.byte	0x04
	.zero		1


	//   ....[87]....
        /*0684*/ 	.word	0x00004470
        /*0688*/ 	.word	0x00000000
        /*068c*/ 	.word	0x00000120
        /*0690*/ 	.short	0x010a
        /*0692*/ 	.byte	0xff
	.zero		1


	//   ....[88]....
        /*0694*/ 	.word	0x00004530
        /*0698*/ 	.word	0x00000000
        /*069c*/ 	.word	0x00000000
        /*06a0*/ 	.short	0x0101
        /*06a2*/ 	.byte	0xff
	.zero		1


	//   ....[89]....
        /*06a4*/ 	.word	0x000045f0
        /*06a8*/ 	.word	0x000000ff
        /*06ac*/ 	.word	0x00000000
        /*06b0*/ 	.short	0x010a
        /*06b2*/ 	.byte	0x04
	.zero		1


	//   ....[90]....
        /*06b4*/ 	.word	0x00004600
        /*06b8*/ 	.word	0x000000ff
        /*06bc*/ 	.word	0x00000150
        /*06c0*/ 	.short	0x010a
        /*06c2*/ 	.byte	0x2b
	.zero		1


	//   ....[91]....
        /*06c4*/ 	.word	0x000046b0
        /*06c8*/ 	.word	0x000000ff
        /*06cc*/ 	.word	0x00000000
        /*06d0*/ 	.short	0x010a
        /*06d2*/ 	.byte	0x07
	.zero		1


	//   ....[92]....
        /*06d4*/ 	.word	0x000047e0
        /*06d8*/ 	.word	0x000000ff
        /*06dc*/ 	.word	0x00000000
        /*06e0*/ 	.short	0x010a
        /*06e2*/ 	.byte	0x04
	.zero		1


	//   ....[93]....
        /*06e4*/ 	.word	0x00004b10
        /*06e8*/ 	.word	0x000000ff
        /*06ec*/ 	.word	0x00000000
        /*06f0*/ 	.short	0x010a
        /*06f2*/ 	.byte	0x04
	.zero		1


	//   ....[94]....
        /*06f4*/ 	.word	0x00004bb0
        /*06f8*/ 	.word	0x00000000
        /*06fc*/ 	.word	0x00000000
        /*0700*/ 	.short	0x010a
        /*0702*/ 	.byte	0xff
	.zero		1


	//   ....[95]....
        /*0704*/ 	.word	0x00004bf0
        /*0708*/ 	.word	0x00000000
        /*070c*/ 	.word	0x00000000
        /*0710*/ 	.short	0x010a
        /*0712*/ 	.byte	0xff
	.zero		1


	//   ....[96]....
        /*0714*/ 	.word	0x00004c60
        /*0718*/ 	.word	0x000000ff
        /*071c*/ 	.word	0x00000000
        /*0720*/ 	.short	0x0101
        /*0722*/ 	.byte	0x04
	.zero		1


	//   ....[97]....
        /*0724*/ 	.word	0x00004ca0
        /*0728*/ 	.word	0x000000ff
        /*072c*/ 	.word	0x00000180
        /*0730*/ 	.short	0x010a
        /*0732*/ 	.byte	0x1a
	.zero		1


	//   ....[98]....
        /*0734*/ 	.word	0x00004cf0
        /*0738*/ 	.word	0x000000ff
        /*073c*/ 	.word	0x00000000
        /*0740*/ 	.short	0x0101
        /*0742*/ 	.byte	0x04
	.zero		1


	//   ....[99]....
        /*0744*/ 	.word	0x00005190
        /*0748*/ 	.word	0x0000000c
        /*074c*/ 	.word	0x00000120
        /*0750*/ 	.short	0x010a
        /*0752*/ 	.byte	0xff
	.zero		1


	//   ....[100]....
        /*0754*/ 	.word	0x00005300
        /*0758*/ 	.word	0x00000000
        /*075c*/ 	.word	0x00000000
        /*0760*/ 	.short	0x0101
        /*0762*/ 	.byte	0xff
	.zero		1


	//   ....[101]....
        /*0764*/ 	.word	0x00005790
        /*0768*/ 	.word	0x000000ff
        /*076c*/ 	.word	0x00000118
        /*0770*/ 	.short	0x010a
        /*0772*/ 	.byte	0x15
	.zero		1


	//   ....[102]....
        /*0774*/ 	.word	0x00005910
        /*0778*/ 	.word	0x000000ff
        /*077c*/ 	.word	0x000000f0
        /*0780*/ 	.short	0x010a
        /*0782*/ 	.byte	0x15
	.zero		1


	//   ....[103]....
        /*0784*/ 	.word	0x00005a90
        /*0788*/ 	.word	0x000000ff
        /*078c*/ 	.word	0x000000d0
        /*0790*/ 	.short	0x010b
        /*0792*/ 	.byte	0x15
	.zero		1


	//   ....[104]....
        /*0794*/ 	.word	0x00005aa0
        /*0798*/ 	.word	0x000000ff
        /*079c*/ 	.word	0x00000000
        /*07a0*/ 	.short	0x0101
        /*07a2*/ 	.byte	0x06
	.zero		1


	//   ....[105]....
        /*07a4*/ 	.word	0x00005ab0
        /*07a8*/ 	.word	0x000000ff
        /*07ac*/ 	.word	0x000000f8
        /*07b0*/ 	.short	0x010a
        /*07b2*/ 	.byte	0x15
	.zero		1


	//   ....[106]....
        /*07b4*/ 	.word	0x00005c10
        /*07b8*/ 	.word	0x000000ff
        /*07bc*/ 	.word	0x000000d8
        /*07c0*/ 	.short	0x010b
        /*07c2*/ 	.byte	0x15
	.zero		1


	//   ....[107]....
        /*07c4*/ 	.word	0x00005c20
        /*07c8*/ 	.word	0x000000ff
        /*07cc*/ 	.word	0x00000000
        /*07d0*/ 	.short	0x0101
        /*07d2*/ 	.byte	0x06
	.zero		1


	//   ....[108]....
        /*07d4*/ 	.word	0x00005c30
        /*07d8*/ 	.word	0x000000ff
        /*07dc*/ 	.word	0x00000100
        /*07e0*/ 	.short	0x010a
        /*07e2*/ 	.byte	0x15
	.zero		1


	//   ....[109]....
        /*07e4*/ 	.word	0x00005d80
        /*07e8*/ 	.word	0x000000ff
        /*07ec*/ 	.word	0x000000e0
        /*07f0*/ 	.short	0x010b
        /*07f2*/ 	.byte	0x15
	.zero		1


	//   ....[110]....
        /*07f4*/ 	.word	0x00005d90
        /*07f8*/ 	.word	0x000000ff
        /*07fc*/ 	.word	0x00000000
        /*0800*/ 	.short	0x0101
        /*0802*/ 	.byte	0x06
	.zero		1


	//   ....[111]....
        /*0804*/ 	.word	0x00005da0
        /*0808*/ 	.word	0x000000ff
        /*080c*/ 	.word	0x00000108
        /*0810*/ 	.short	0x010a
        /*0812*/ 	.byte	0x15
	.zero		1


	//   ....[112]....
        /*0814*/ 	.word	0x00005f80
        /*0818*/ 	.word	0x000000ff
        /*081c*/ 	.word	0x000000e8
        /*0820*/ 	.short	0x010b
        /*0822*/ 	.byte	0x15
	.zero		1


	//   ....[113]....
        /*0824*/ 	.word	0x00005f90
        /*0828*/ 	.word	0x000000ff
        /*082c*/ 	.word	0x00000000
        /*0830*/ 	.short	0x0101
        /*0832*/ 	.byte	0x25
	.zero		1


	//   ....[114]....
        /*0834*/ 	.word	0x00005fd0
        /*0838*/ 	.word	0x000000ff
        /*083c*/ 	.word	0x000000f0
        /*0840*/ 	.short	0x010a
        /*0842*/ 	.byte	0x15
	.zero		1


	//   ....[115]....
        /*0844*/ 	.word	0x00005ff0
        /*0848*/ 	.word	0x000000ff
        /*084c*/ 	.word	0x000000f8
        /*0850*/ 	.short	0x010a
        /*0852*/ 	.byte	0x15
	.zero		1


	//   ....[116]....
        /*0854*/ 	.word	0x00006010
        /*0858*/ 	.word	0x000000ff
        /*085c*/ 	.word	0x00000100
        /*0860*/ 	.short	0x010a
        /*0862*/ 	.byte	0x15
	.zero		1


	//   ....[117]....
        /*0864*/ 	.word	0x00006050
        /*0868*/ 	.word	0x00000000
        /*086c*/ 	.word	0x00000108
        /*0870*/ 	.short	0x010a
        /*0872*/ 	.byte	0xff
	.zero		1


	//   ....[118]....
        /*0874*/ 	.word	0x00006360
        /*0878*/ 	.word	0x00000003
        /*087c*/ 	.word	0x00000120
        /*0880*/ 	.short	0x010a
        /*0882*/ 	.byte	0xff
	.zero		1


	//   ....[119]....
        /*0884*/ 	.word	0x000064e0
        /*0888*/ 	.word	0x00000000
        /*088c*/ 	.word	0x00000000
        /*0890*/ 	.short	0x0101
        /*0892*/ 	.byte	0xff
	.zero		1


	//   ....[120]....
        /*0894*/ 	.word	0x00007000
        /*0898*/ 	.word	0x000000ff
        /*089c*/ 	.word	0x000000d0
        /*08a0*/ 	.short	0x010a
        /*08a2*/ 	.byte	0x2c
	.zero		1


	//   ....[121]....
        /*08a4*/ 	.word	0x00007020
        /*08a8*/ 	.word	0x00000064
        /*08ac*/ 	.word	0x00000140
        /*08b0*/ 	.short	0x010a
        /*08b2*/ 	.byte	0xff
	.zero		1


	//   ....[122]....
        /*08b4*/ 	.word	0x00007110
        /*08b8*/ 	.word	0x000000ff
        /*08bc*/ 	.word	0x000000d0
        /*08c0*/ 	.short	0x010a
        /*08c2*/ 	.byte	0x2c
	.zero		1


	//   ....[123]....
        /*08c4*/ 	.word	0x00007200
        /*08c8*/ 	.word	0x00000064
        /*08cc*/ 	.word	0x00000140
        /*08d0*/ 	.short	0x010a
        /*08d2*/ 	.byte	0xff
	.zero		1


	//   ....[124]....
        /*08d4*/ 	.word	0x00007cd0
        /*08d8*/ 	.word	0x00000000
        /*08dc*/ 	.word	0x00000000
        /*08e0*/ 	.short	0x0101
        /*08e2*/ 	.byte	0xff
	.zero		1


	//   ....[125]....
        /*08e4*/ 	.word	0x00007ce0
        /*08e8*/ 	.word	0x00000003
        /*08ec*/ 	.word	0x000000d0
        /*08f0*/ 	.short	0x010a
        /*08f2*/ 	.byte	0xff
	.zero		1


	//   ....[126]....
        /*08f4*/ 	.word	0x00007dc0
        /*08f8*/ 	.word	0x00000003
        /*08fc*/ 	.word	0x000000d0
        /*0900*/ 	.short	0x010a
        /*0902*/ 	.byte	0xff
	.zero		1


	//   ....[127]....
        /*0904*/ 	.word	0x00008930
        /*0908*/ 	.word	0x0000003d
        /*090c*/ 	.word	0x00000000
        /*0910*/ 	.short	0x0101
        /*0912*/ 	.byte	0xff
	.zero		1


	//   ....[128]....
        /*0914*/ 	.word	0x00008950
        /*0918*/ 	.word	0x0000003e
        /*091c*/ 	.word	0x000000d0
        /*0920*/ 	.short	0x010a
        /*0922*/ 	.byte	0xff
	.zero		1


	//   ....[129]....
        /*0924*/ 	.word	0x00008a20
        /*0928*/ 	.word	0x0000003e
        /*092c*/ 	.word	0x000000d0
        /*0930*/ 	.short	0x010a
        /*0932*/ 	.byte	0xff
	.zero		1


	//   ....[130]....
        /*0934*/ 	.word	0x00009590
        /*0938*/ 	.word	0x0000003d
        /*093c*/ 	.word	0x00000000
        /*0940*/ 	.short	0x0101
        /*0942*/ 	.byte	0xff
	.zero		1


	//   ....[131]....
        /*0944*/ 	.word	0x000095b0
        /*0948*/ 	.word	0x0000003e
        /*094c*/ 	.word	0x000000d0
        /*0950*/ 	.short	0x010a
        /*0952*/ 	.byte	0xff
	.zero		1


	//   ....[132]....
        /*0954*/ 	.word	0x00009680
        /*0958*/ 	.word	0x0000003e
        /*095c*/ 	.word	0x000000d0
        /*0960*/ 	.short	0x010a
        /*0962*/ 	.byte	0xff
	.zero		1


	//   ....[133]....
        /*0964*/ 	.word	0x00009a70
        /*0968*/ 	.word	0x00000074
        /*096c*/ 	.word	0x00000000
        /*0970*/ 	.short	0x0101
        /*0972*/ 	.byte	0xff
	.zero		1


	//   ....[134]....
        /*0974*/ 	.word	0x0000a240
        /*0978*/ 	.word	0x00000002
        /*097c*/ 	.word	0x00000000
        /*0980*/ 	.short	0x0101
        /*0982*/ 	.byte	0xff
	.zero		1


	//   ....[135]....
        /*0984*/ 	.word	0x0000a4e0
        /*0988*/ 	.word	0x000000ff
        /*098c*/ 	.word	0x00000000
        /*0990*/ 	.short	0x0101
        /*0992*/ 	.byte	0x06
	.zero		1


	//   ....[136]....
        /*0994*/ 	.word	0x0000a500
        /*0998*/ 	.word	0x00000003
        /*099c*/ 	.word	0x00000170
        /*09a0*/ 	.short	0x010a
        /*09a2*/ 	.byte	0xff
	.zero		1


	//   ....[137]....
        /*09a4*/ 	.word	0x0000a560
        /*09a8*/ 	.word	0x00000000
        /*09ac*/ 	.word	0x00000068
        /*09b0*/ 	.short	0x010a
        /*09b2*/ 	.byte	0xff
	.zero		1


	//   ....[138]....
        /*09b4*/ 	.word	0x0000a5c0
        /*09b8*/ 	.word	0x00000000
        /*09bc*/ 	.word	0x00000068
        /*09c0*/ 	.short	0x010a
        /*09c2*/ 	.byte	0xff
	.zero		1


	//   ....[139]....
        /*09c4*/ 	.word	0x0000a610
        /*09c8*/ 	.word	0x00000003
        /*09cc*/ 	.word	0x00000120
        /*09d0*/ 	.short	0x010a
        /*09d2*/ 	.byte	0xff
	.zero		1


	//   ....[140]....
        /*09d4*/ 	.word	0x0000a670
        /*09d8*/ 	.word	0x00000000
        /*09dc*/ 	.word	0x00000000
        /*09e0*/ 	.short	0x010a
        /*09e2*/ 	.byte	0xff
	.zero		1


	//   ....[141]....
        /*09e4*/ 	.word	0x0000a6d0
        /*09e8*/ 	.word	0x00000000
        /*09ec*/ 	.word	0x00000000
        /*09f0*/ 	.short	0x010a
        /*09f2*/ 	.byte	0xff
	.zero		1


	//   ....[142]....
        /*09f4*/ 	.word	0x0000a730
        /*09f8*/ 	.word	0x00000000
        /*09fc*/ 	.word	0x00000000
        /*0a00*/ 	.short	0x010a
        /*0a02*/ 	.byte	0xff
	.zero		1


	//   ....[143]....
        /*0a04*/ 	.word	0x0000a790
        /*0a08*/ 	.word	0x00000000
        /*0a0c*/ 	.word	0x00000000
        /*0a10*/ 	.short	0x010a
        /*0a12*/ 	.byte	0xff
	.zero		1


	//   ....[144]....
        /*0a14*/ 	.word	0x0000a7f0
        /*0a18*/ 	.word	0x00000000
        /*0a1c*/ 	.word	0x00000000
        /*0a20*/ 	.short	0x010a
        /*0a22*/ 	.byte	0xff
	.zero		1


	//   ....[145]....
        /*0a24*/ 	.word	0x0000a850
        /*0a28*/ 	.word	0x00000000
        /*0a2c*/ 	.word	0x00000000
        /*0a30*/ 	.short	0x010a
        /*0a32*/ 	.byte	0xff
	.zero		1


	//   ....[146]....
        /*0a34*/ 	.word	0x0000a8b0
        /*0a38*/ 	.word	0x00000000
        /*0a3c*/ 	.word	0x00000000
        /*0a40*/ 	.short	0x010a
        /*0a42*/ 	.byte	0xff
	.zero		1


	//   ....[147]....
        /*0a44*/ 	.word	0x0000a910
        /*0a48*/ 	.word	0x00000000
        /*0a4c*/ 	.word	0x00000000
        /*0a50*/ 	.short	0x010a
        /*0a52*/ 	.byte	0xff
	.zero		1


	//   ....[148]....
        /*0a54*/ 	.word	0x0000a970
        /*0a58*/ 	.word	0x00000000
        /*0a5c*/ 	.word	0x00000000
        /*0a60*/ 	.short	0x010a
        /*0a62*/ 	.byte	0xff
	.zero		1


	//   ....[149]....
        /*0a64*/ 	.word	0x0000a9d0
        /*0a68*/ 	.word	0x00000000
        /*0a6c*/ 	.word	0x00000000
        /*0a70*/ 	.short	0x010a
        /*0a72*/ 	.byte	0xff
	.zero		1


	//   ....[150]....
        /*0a74*/ 	.word	0x0000aa30
        /*0a78*/ 	.word	0x00000000
        /*0a7c*/ 	.word	0x00000000
        /*0a80*/ 	.short	0x010a
        /*0a82*/ 	.byte	0xff
	.zero		1


	//   ....[151]....
        /*0a84*/ 	.word	0x0000aa90
        /*0a88*/ 	.word	0x00000000
        /*0a8c*/ 	.word	0x00000000
        /*0a90*/ 	.short	0x010a
        /*0a92*/ 	.byte	0xff
	.zero		1


	//   ....[152]....
        /*0a94*/ 	.word	0x0000aae0
        /*0a98*/ 	.word	0x00000002
        /*0a9c*/ 	.word	0x00000160
        /*0aa0*/ 	.short	0x010a
        /*0aa2*/ 	.byte	0xff
	.zero		1


	//   ....[153]....
        /*0aa4*/ 	.word	0x0000ab40
        /*0aa8*/ 	.word	0x00000002
        /*0aac*/ 	.word	0x00000130
        /*0ab0*/ 	.short	0x010a
        /*0ab2*/ 	.byte	0xff
	.zero		1


	//   ....[154]....
        /*0ab4*/ 	.word	0x0000ab90
        /*0ab8*/ 	.word	0x00000002
        /*0abc*/ 	.word	0x00000120
        /*0ac0*/ 	.short	0x010a
        /*0ac2*/ 	.byte	0xff
	.zero		1


	//   ....[155]....
        /*0ac4*/ 	.word	0x0000abf0
        /*0ac8*/ 	.word	0x00000000
        /*0acc*/ 	.word	0x00000130
        /*0ad0*/ 	.short	0x010a
        /*0ad2*/ 	.byte	0xff
	.zero		1


	//   ....[156]....
        /*0ad4*/ 	.word	0x0000ac50
        /*0ad8*/ 	.word	0x00000000
        /*0adc*/ 	.word	0x00000008
        /*0ae0*/ 	.short	0x010a
        /*0ae2*/ 	.byte	0xff
	.zero		1


	//   ....[157]....
        /*0ae4*/ 	.word	0x0000ad40
        /*0ae8*/ 	.word	0x00000000
        /*0aec*/ 	.word	0x00000008
        /*0af0*/ 	.short	0x010a
        /*0af2*/ 	.byte	0xff
	.zero		1


	//   ....[158]....
        /*0af4*/ 	.word	0x0000ad90
        /*0af8*/ 	.word	0x00000000
        /*0afc*/ 	.word	0x00000120
        /*0b00*/ 	.short	0x010a
        /*0b02*/ 	.byte	0xff
	.zero		1


	//   ....[159]....
        /*0b04*/ 	.word	0x0000adf0
        /*0b08*/ 	.word	0x00000000
        /*0b0c*/ 	.word	0x00000150
        /*0b10*/ 	.short	0x010a
        /*0b12*/ 	.byte	0xff
	.zero		1


	//   ....[160]....
        /*0b14*/ 	.word	0x0000ae50
        /*0b18*/ 	.word	0x00000000
        /*0b1c*/ 	.word	0x00000000
        /*0b20*/ 	.short	0x010a
        /*0b22*/ 	.byte	0xff
	.zero		1


	//   ....[161]....
        /*0b24*/ 	.word	0x0000aeb0
        /*0b28*/ 	.word	0x00000000
        /*0b2c*/ 	.word	0x00000000
        /*0b30*/ 	.short	0x010a
        /*0b32*/ 	.byte	0xff
	.zero		1


	//   ....[162]....
        /*0b34*/ 	.word	0x0000af10
        /*0b38*/ 	.word	0x00000000
        /*0b3c*/ 	.word	0x00000180
        /*0b40*/ 	.short	0x010a
        /*0b42*/ 	.byte	0xff
	.zero		1


	//   ....[163]....
        /*0b44*/ 	.word	0x0000af60
        /*0b48*/ 	.word	0x0000000c
        /*0b4c*/ 	.word	0x00000120
        /*0b50*/ 	.short	0x010a
        /*0b52*/ 	.byte	0xff
	.zero		1


	//   ....[164]....
        /*0b54*/ 	.word	0x0000afc0
        /*0b58*/ 	.word	0x00000000
        /*0b5c*/ 	.word	0x00000118
        /*0b60*/ 	.short	0x010a
        /*0b62*/ 	.byte	0xff
	.zero		1


	//   ....[165]....
        /*0b64*/ 	.word	0x0000b020
        /*0b68*/ 	.word	0x00000000
        /*0b6c*/ 	.word	0x000000f0
        /*0b70*/ 	.short	0x010a
        /*0b72*/ 	.byte	0xff
	.zero		1


	//   ....[166]....
        /*0b74*/ 	.word	0x0000b080
        /*0b78*/ 	.word	0x00000000
        /*0b7c*/ 	.word	0x000000f8
        /*0b80*/ 	.short	0x010a
        /*0b82*/ 	.byte	0xff
	.zero		1


	//   ....[167]....
        /*0b84*/ 	.word	0x0000b0e0
        /*0b88*/ 	.word	0x00000000
        /*0b8c*/ 	.word	0x00000100
        /*0b90*/ 	.short	0x010a
        /*0b92*/ 	.byte	0xff
	.zero		1


	//   ....[168]....
        /*0b94*/ 	.word	0x0000b140
        /*0b98*/ 	.word	0x00000000
        /*0b9c*/ 	.word	0x00000108
        /*0ba0*/ 	.short	0x010a
        /*0ba2*/ 	.byte	0xff
	.zero		1


	//   ....[169]....
        /*0ba4*/ 	.word	0x0000b1a0
        /*0ba8*/ 	.word	0x00000000
        /*0bac*/ 	.word	0x000000f0
        /*0bb0*/ 	.short	0x010a
        /*0bb2*/ 	.byte	0xff
	.zero		1


	//   ....[170]....
        /*0bb4*/ 	.word	0x0000b200
        /*0bb8*/ 	.word	0x00000000
        /*0bbc*/ 	.word	0x000000f8
        /*0bc0*/ 	.short	0x010a
        /*0bc2*/ 	.byte	0xff
	.zero		1


	//   ....[171]....
        /*0bc4*/ 	.word	0x0000b260
        /*0bc8*/ 	.word	0x00000000
        /*0bcc*/ 	.word	0x00000100
        /*0bd0*/ 	.short	0x010a
        /*0bd2*/ 	.byte	0xff
	.zero		1


	//   ....[172]....
        /*0bd4*/ 	.word	0x0000b2b0
        /*0bd8*/ 	.word	0x00000003
        /*0bdc*/ 	.word	0x00000120
        /*0be0*/ 	.short	0x010a
        /*0be2*/ 	.byte	0xff
	.zero		1


	//   ....[173]....
        /*0be4*/ 	.word	0x0000b310
        /*0be8*/ 	.word	0x00000000
        /*0bec*/ 	.word	0x000000d0
        /*0bf0*/ 	.short	0x010a
        /*0bf2*/ 	.byte	0xff
	.zero		1


	//   ....[174]....
        /*0bf4*/ 	.word	0x0000b360
        /*0bf8*/ 	.word	0x00000064
        /*0bfc*/ 	.word	0x00000140
        /*0c00*/ 	.short	0x010a
        /*0c02*/ 	.byte	0xff
	.zero		1


	//   ....[175]....
        /*0c04*/ 	.word	0x0000b3b0
        /*0c08*/ 	.word	0x00000003
        /*0c0c*/ 	.word	0x000000d0
        /*0c10*/ 	.short	0x010a
        /*0c12*/ 	.byte	0xff
	.zero		1


	//   ....[176]....
        /*0c14*/ 	.word	0x0000b400
        /*0c18*/ 	.word	0x0000003e
        /*0c1c*/ 	.word	0x000000d0
        /*0c20*/ 	.short	0x010a
        /*0c22*/ 	.byte	0xff
	.zero		1


	//   ....[177]....
        /*0c24*/ 	.word	0x0000b450
        /*0c28*/ 	.word	0x0000003e
        /*0c2c*/ 	.word	0x000000d0
        /*0c30*/ 	.short	0x010a
        /*0c32*/ 	.byte	0xff
	.zero		1


	//----- nvinfo : EIATTR_NUM_MBARRIERS
	.align		4
.L_47:
        /*0c34*/ 	.byte	0x03, 0x38
        /*0c36*/ 	.short	0x0031


	//----- nvinfo : EIATTR_EXIT_INSTR_OFFSETS
	.align		4
        /*0c38*/ 	.byte	0x04, 0x1c
        /*0c3a*/ 	.short	(.L_49 - .L_48)


	//   ....[0]....
.L_48:
        /*0c3c*/ 	.word	0x00003600


	//   ....[1]....
        /*0c40*/ 	.word	0x00003af0


	//   ....[2]....
        /*0c44*/ 	.word	0x00003b50


	//   ....[3]....
        /*0c48*/ 	.word	0x00004f20


	//   ....[4]....
        /*0c4c*/ 	.word	0x00006080


	//   ....[5]....
        /*0c50*/ 	.word	0x000060c0


	//   ....[6]....
        /*0c54*/ 	.word	0x0000a3e0


	//   ....[7]....
        /*0c58*/ 	.word	0x0000a450


	//   ....[8]....
        /*0c5c*/ 	.word	0x0000a480


	//   ....[9]....
        /*0c60*/ 	.word	0x0000a4f0


	//----- nvinfo : EIATTR_MAX_THREADS
	.align		4
.L_49:
        /*0c64*/ 	.byte	0x04, 0x05
        /*0c66*/ 	.short	(.L_51 - .L_50)
.L_50:
        /*0c68*/ 	.word	0x00000100
        /*0c6c*/ 	.word	0x00000001
        /*0c70*/ 	.word	0x00000001


	//----- nvinfo : EIATTR_CRS_STACK_SIZE
	.align		4
.L_51:
        /*0c74*/ 	.byte	0x04, 0x1e
        /*0c76*/ 	.short	(.L_53 - .L_52)
.L_52:
        /*0c78*/ 	.word	0x00000000


	//----- nvinfo : EIATTR_CBANK_PARAM_SIZE
	.align		4
.L_53:
        /*0c7c*/ 	.byte	0x03, 0x19
        /*0c7e*/ 	.short	0x0c00


	//----- nvinfo : EIATTR_PARAM_CBANK
	.align		4
        /*0c80*/ 	.byte	0x04, 0x0a
        /*0c82*/ 	.short	(.L_55 - .L_54)
	.align		4
.L_54:
        /*0c84*/ 	.word	index@(.nv.constant0._ZN7cutlass13device_kernelINS_4gemm6kernel13GemmUniversalIN4cute5tupleIJiiiiEEENS1_10collective13CollectiveMmaINS1_46MainloopSm100TmaUmmaWarpSpecializedBlockScaledILi13ELi2ELi2ENS5_IJNS4_1CILi2EEENSA_ILi4EEENSA_ILi1EEEEEEEENS5_IJNSA_ILi256EEENSA_ILi128EEESH_EEENS5_IJNS_12float_e2m1_tENS_13float_ue4m3_tEEEENS5_IJNS5_IJlSD_lEEENS4_6LayoutINS5_IJNS5_IJNS5_IJNSA_ILi32EEESC_EEEiEEENS5_IJNS5_IJNSA_ILi16EEESC_EEEiEEENS5_IJSD_iEEEEEENS5_IJST_NS5_IJNS5_IJNSA_ILi0EEESD_EEENSA_ILi512EEEEEENS5_IJSW_iEEEEEEEEEEESL_S13_NS4_8TiledMMAINS4_8MMA_AtomIJNS4_23SM100_MMA_MXF4_2x1SM_SSISJ_SJ_fSK_Li256ELi128ELi16ELNS4_4UMMA5MajorE0ELS18_0ELNS17_7ScaleInE0ELS19_0EEEEEENSN_INS5_IJSD_SD_SD_EEENS5_IJSW_SW_SW_EEEEENS5_IJNS4_10UnderscoreES1F_S1F_EEEEENS5_IJNS4_28SM100_TMA_2SM_LOAD_MULTICASTES1I_EEENS5_IJNS4_14ComposedLayoutINS4_7SwizzleILi2ELi4ELi3EEENS4_18smem_ptr_flag_bitsILi4EEENSN_INS5_IJNSA_ILi8EEESH_EEENS5_IJSH_SD_EEEEEEENSN_INS5_IJNS5_IJNS5_IJSP_SD_EEESS_EEESD_NS5_IJSD_SB_EEEEEENS5_IJNS5_IJNS5_IJSS_SY_EEESX_EEESW_NS5_IJSC_SY_EEEEEEEEEEEvNS4_8identityENS5_IJNS4_18SM100_TMA_2SM_LOADES1I_EEES23_vS24_EENS_8epilogue10collective18CollectiveEpilogueINS28_23Sm100TmaWarpSpecializedILi4ELi2ELi32ELb1ELb0EEEJNS5_IJSH_SH_SH_EEENS5_IJNSN_ISH_SD_EENSN_ISO_SD_EEEEENS_10bfloat16_tESM_S2H_SM_NS28_6fusion15FusionCallbacksIS2C_NS2I_17LinearCombinationIS2H_fS2H_fLNS_15FloatRoundStyleE2EEES2D_S2G_JEEENS4_5SM1004TMEM4LOAD26SM100_TMEM_LOAD_32dp32b32xENS4_13SM90_TMA_LOADENS1K_IS1M_NS1N_ILi16EEENSN_INS5_IJS1P_SO_EEENS5_IJSO_SD_EEEEEEENS4_39AutoVectorizingCopyWithAssumedAlignmentILi128EEENS4_14SM90_TMA_STOREES2X_S2Z_S2Z_EEEvvEEEEvNT_6ParamsE)
        /*0c88*/ 	.short	0x0380
        /*0c8a*/ 	.short	0x0c00


	//----- nvinfo : EIATTR_SW_WAR
	.align		4
.L_55:
        /*0c8c*/ 	.byte	0x04, 0x36
        /*0c8e*/ 	.short	(.L_57 - .L_56)
.L_56:
        /*0c90*/ 	.word	0x00000008
.L_57:


//--------------------- .nv.callgraph             --------------------------
	.section	.nv.callgraph,"",@"SHT_CUDA_CALLGRAPH"
	.align	4
	.sectionentsize	8
	.align		4
        /*0000*/ 	.word	0x00000000
	.align		4
        /*0004*/ 	.word	0xffffffff
	.align		4
        /*0008*/ 	.word	index@(_ZN7cutlass13device_kernelINS_4gemm6kernel13GemmUniversalIN4cute5tupleIJiiiiEEENS1_10collective13CollectiveMmaINS1_46MainloopSm100TmaUmmaWarpSpecializedBlockScaledILi13ELi2ELi2ENS5_IJNS4_1CILi2EEENSA_ILi4EEENSA_ILi1EEEEEEEENS5_IJNSA_ILi256EEENSA_ILi128EEESH_EEENS5_IJNS_12float_e2m1_tENS_13float_ue4m3_tEEEENS5_IJNS5_IJlSD_lEEENS4_6LayoutINS5_IJNS5_IJNS5_IJNSA_ILi32EEESC_EEEiEEENS5_IJNS5_IJNSA_ILi16EEESC_EEEiEEENS5_IJSD_iEEEEEENS5_IJST_NS5_IJNS5_IJNSA_ILi0EEESD_EEENSA_ILi512EEEEEENS5_IJSW_iEEEEEEEEEEESL_S13_NS4_8TiledMMAINS4_8MMA_AtomIJNS4_23SM100_MMA_MXF4_2x1SM_SSISJ_SJ_fSK_Li256ELi128ELi16ELNS4_4UMMA5MajorE0ELS18_0ELNS17_7ScaleInE0ELS19_0EEEEEENSN_INS5_IJSD_SD_SD_EEENS5_IJSW_SW_SW_EEEEENS5_IJNS4_10UnderscoreES1F_S1F_EEEEENS5_IJNS4_28SM100_TMA_2SM_LOAD_MULTICASTES1I_EEENS5_IJNS4_14ComposedLayoutINS4_7SwizzleILi2ELi4ELi3EEENS4_18smem_ptr_flag_bitsILi4EEENSN_INS5_IJNSA_ILi8EEESH_EEENS5_IJSH_SD_EEEEEEENSN_INS5_IJNS5_IJNS5_IJSP_SD_EEESS_EEESD_NS5_IJSD_SB_EEEEEENS5_IJNS5_IJNS5_IJSS_SY_EEESX_EEESW_NS5_IJSC_SY_EEEEEEEEEEEvNS4_8identityENS5_IJNS4_18SM100_TMA_2SM_LOADES1I_EEES23_vS24_EENS_8epilogue10collective18CollectiveEpilogueINS28_23Sm100TmaWarpSpecializedILi4ELi2ELi32ELb1ELb0EEEJNS5_IJSH_SH_SH_EEENS5_IJNSN_ISH_SD_EENSN_ISO_SD_EEEEENS_10bfloat16_tESM_S2H_SM_NS28_6fusion15FusionCallbacksIS2C_NS2I_17LinearCombinationIS2H_fS2H_fLNS_15FloatRoundStyleE2EEES2D_S2G_JEEENS4_5SM1004TMEM4LOAD26SM100_TMEM_LOAD_32dp32b32xENS4_13SM90_TMA_LOADENS1K_IS1M_NS1N_ILi16EEENSN_INS5_IJS1P_SO_EEENS5_IJSO_SD_EEEEEEENS4_39AutoVectorizingCopyWithAssumedAlignmentILi128EEENS4_14SM90_TMA_STOREES2X_S2Z_S2Z_EEEvvEEEEvNT_6ParamsE)
	.align		4
        /*000c*/ 	.word	index@(__assertfail)
	.align		4
        /*0010*/ 	.word	0x00000000
	.align		4
        /*0014*/ 	.word	0xfffffffe
	.align		4
        /*0018*/ 	.word	0x00000000
	.align		4
        /*001c*/ 	.word	0xfffffffd
	.align		4
        /*0020*/ 	.word	0x00000000
	.align		4
        /*0024*/ 	.word	0xfffffffc


//--------------------- .nv.constant4             --------------------------
	.section	.nv.constant4,"a",@progbits
	.align	8
	.align		8
.nv.constant4:
        /*0000*/ 	.dword	__assertfail
	.align		8
        /*0008*/ 	.dword	__unnamed_1
	.align		8
        /*0010*/ 	.dword	__unnamed_2
	.align		8
        /*0018*/ 	.dword	_ZN40_INTERNAL_e10fbc5c_4_k_cu_76b773f1_311594cuda3std3__45__cpo5beginE
	.align		8
        /*0020*/ 	.dword	_ZN40_INTERNAL_e10fbc5c_4_k_cu_76b773f1_311594cuda3std3__45__cpo3endE
	.align		8
        /*0028*/ 	.dword	_ZN40_INTERNAL_e10fbc5c_4_k_cu_76b773f1_311594cuda3std3__45__cpo6cbeginE
	.align		8
        /*0030*/ 	.dword	_ZN40_INTERNAL_e10fbc5c_4_k_cu_76b773f1_311594cuda3std3__45__cpo4cendE
	.align		8
        /*0038*/ 	.dword	_ZN40_INTERNAL_e10fbc5c_4_k_cu_76b773f1_311594cuda3std3__442_GLOBAL__N__e10fbc5c_4_k_cu_76b773f1_311596ignoreE
	.align		8
        /*0040*/ 	.dword	_ZN40_INTERNAL_e10fbc5c_4_k_cu_76b773f1_311594cuda3std3__419piecewise_constructE
	.align		8
        /*0048*/ 	.dword	_ZN40_INTERNAL_e10fbc5c_4_k_cu_76b773f1_311594cuda3std3__48in_placeE
	.align		8
        /*0050*/ 	.dword	_ZN40_INTERNAL_e10fbc5c_4_k_cu_76b773f1_311594cuda3std6ranges3__45__cpo4swapE
	.align		8
        /*0058*/ 	.dword	_ZN40_INTERNAL_e10fbc5c_4_k_cu_76b773f1_311594cuda3std6ranges3__45__cpo9iter_moveE
	.align		8
        /*0060*/ 	.dword	_ZN40_INTERNAL_e10fbc5c_4_k_cu_76b773f1_311594cute7productE
	.align		8
        /*0068*/ 	.dword	_ZN40_INTERNAL_e10fbc5c_4_k_cu_76b773f1_311594cute1_E
	.align		8
        /*0070*/ 	.dword	$str$25
	.align		8
        /*0078*/ 	.dword	$str$26
	.align		8
        /*0080*/ 	.dword	$str$29
	.align		8
        /*0088*/ 	.dword	$str$30


//--------------------- .text._ZN7cutlass13device_kernelINS_4gemm6kernel13GemmUniversalIN4cute5tupleIJiiiiEEENS1_10collective13CollectiveMmaINS1_46MainloopSm100TmaUmmaWarpSpecializedBlockScaledILi13ELi2ELi2ENS5_IJNS4_1CILi2EEENSA_ILi4EEENSA_ILi1EEEEEEEENS5_IJNSA_ILi256EEENSA_ILi128EEESH_EEENS5_IJNS_12float_e2m1_tENS_13float_ue4m3_tEEEENS5_IJNS5_IJlSD_lEEENS4_6LayoutINS5_IJNS5_IJNS5_IJNSA_ILi32EEESC_EEEiEEENS5_IJNS5_IJNSA_ILi16EEESC_EEEiEEENS5_IJSD_iEEEEEENS5_IJST_NS5_IJNS5_IJNSA_ILi0EEESD_EEENSA_ILi512EEEEEENS5_IJSW_iEEEEEEEEEEESL_S13_NS4_8TiledMMAINS4_8MMA_AtomIJNS4_23SM100_MMA_MXF4_2x1SM_SSISJ_SJ_fSK_Li256ELi128ELi16ELNS4_4UMMA5MajorE0ELS18_0ELNS17_7ScaleInE0ELS19_0EEEEEENSN_INS5_IJSD_SD_SD_EEENS5_IJSW_SW_SW_EEEEENS5_IJNS4_10UnderscoreES1F_S1F_EEEEENS5_IJNS4_28SM100_TMA_2SM_LOAD_MULTICASTES1I_EEENS5_IJNS4_14ComposedLayoutINS4_7SwizzleILi2ELi4ELi3EEENS4_18smem_ptr_flag_bitsILi4EEENSN_INS5_IJNSA_ILi8EEESH_EEENS5_IJSH_SD_EEEEEEENSN_INS5_IJNS5_IJNS5_IJSP_SD_EEESS_EEESD_NS5_IJSD_SB_EEEEEENS5_IJNS5_IJNS5_IJSS_SY_EEESX_EEESW_NS5_IJSC_SY_EEEEEEEEEEEvNS4_8identityENS5_IJNS4_18SM100_TMA_2SM_LOADES1I_EEES23_vS24_EENS_8epilogue10collective18CollectiveEpilogueINS28_23Sm100TmaWarpSpecializedILi4ELi2ELi32ELb1ELb0EEEJNS5_IJSH_SH_SH_EEENS5_IJNSN_ISH_SD_EENSN_ISO_SD_EEEEENS_10bfloat16_tESM_S2H_SM_NS28_6fusion15FusionCallbacksIS2C_NS2I_17LinearCombinationIS2H_fS2H_fLNS_15FloatRoundStyleE2EEES2D_S2G_JEEENS4_5SM1004TMEM4LOAD26SM100_TMEM_LOAD_32dp32b32xENS4_13SM90_TMA_LOADENS1K_IS1M_NS1N_ILi16EEENSN_INS5_IJS1P_SO_EEENS5_IJSO_SD_EEEEEEENS4_39AutoVectorizingCopyWithAssumedAlignmentILi128EEENS4_14SM90_TMA_STOREES2X_S2Z_S2Z_EEEvvEEEEvNT_6ParamsE --------------------------
	.section	.text._ZN7cutlass13device_kernelINS_4gemm6kernel13GemmUniversalIN4cute5tupleIJiiiiEEENS1_10collective13CollectiveMmaINS1_46MainloopSm100TmaUmmaWarpSpecializedBlockScaledILi13ELi2ELi2ENS5_IJNS4_1CILi2EEENSA_ILi4EEENSA_ILi1EEEEEEEENS5_IJNSA_ILi256EEENSA_ILi128EEESH_EEENS5_IJNS_12float_e2m1_tENS_13float_ue4m3_tEEEENS5_IJNS5_IJlSD_lEEENS4_6LayoutINS5_IJNS5_IJNS5_IJNSA_ILi32EEESC_EEEiEEENS5_IJNS5_IJNSA_ILi16EEESC_EEEiEEENS5_IJSD_iEEEEEENS5_IJST_NS5_IJNS5_IJNSA_ILi0EEESD_EEENSA_ILi512EEEEEENS5_IJSW_iEEEEEEEEEEESL_S13_NS4_8TiledMMAINS4_8MMA_AtomIJNS4_23SM100_MMA_MXF4_2x1SM_SSISJ_SJ_fSK_Li256ELi128ELi16ELNS4_4UMMA5MajorE0ELS18_0ELNS17_7ScaleInE0ELS19_0EEEEEENSN_INS5_IJSD_SD_SD_EEENS5_IJSW_SW_SW_EEEEENS5_IJNS4_10UnderscoreES1F_S1F_EEEEENS5_IJNS4_28SM100_TMA_2SM_LOAD_MULTICASTES1I_EEENS5_IJNS4_14ComposedLayoutINS4_7SwizzleILi2ELi4ELi3EEENS4_18smem_ptr_flag_bitsILi4EEENSN_INS5_IJNSA_ILi8EEESH_EEENS5_IJSH_SD_EEEEEEENSN_INS5_IJNS5_IJNS5_IJSP_SD_EEESS_EEESD_NS5_IJSD_SB_EEEEEENS5_IJNS5_IJNS5_IJSS_SY_EEESX_EEESW_NS5_IJSC_SY_EEEEEEEEEEEvNS4_8identityENS5_IJNS4_18SM100_TMA_2SM_LOADES1I_EEES23_vS24_EENS_8epilogue10collective18CollectiveEpilogueINS28_23Sm100TmaWarpSpecializedILi4ELi2ELi32ELb1ELb0EEEJNS5_IJSH_SH_SH_EEENS5_IJNSN_ISH_SD_EENSN_ISO_SD_EEEEENS_10bfloat16_tESM_S2H_SM_NS28_6fusion15FusionCallbacksIS2C_NS2I_17LinearCombinationIS2H_fS2H_fLNS_15FloatRoundStyleE2EEES2D_S2G_JEEENS4_5SM1004TMEM4LOAD26SM100_TMEM_LOAD_32dp32b32xENS4_13SM90_TMA_LOADENS1K_IS1M_NS1N_ILi16EEENSN_INS5_IJS1P_SO_EEENS5_IJSO_SD_EEEEEEENS4_39AutoVectorizingCopyWithAssumedAlignmentILi128EEENS4_14SM90_TMA_STOREES2X_S2Z_S2Z_EEEvvEEEEvNT_6ParamsE,"ax",@progbits
	.align	128
.text._ZN7cutlass13device_kernelINS_4gemm6kernel13GemmUniversalIN4cute5tupleIJiiiiEEENS1_10collective13CollectiveMmaINS1_46MainloopSm100TmaUmmaWarpSpecializedBlockScaledILi13ELi2ELi2ENS5_IJNS4_1CILi2EEENSA_ILi4EEENSA_ILi1EEEEEEEENS5_IJNSA_ILi256EEENSA_ILi128EEESH_EEENS5_IJNS_12float_e2m1_tENS_13float_ue4m3_tEEEENS5_IJNS5_IJlSD_lEEENS4_6LayoutINS5_IJNS5_IJNS5_IJNSA_ILi32EEESC_EEEiEEENS5_IJNS5_IJNSA_ILi16EEESC_EEEiEEENS5_IJSD_iEEEEEENS5_IJST_NS5_IJNS5_IJNSA_ILi0EEESD_EEENSA_ILi512EEEEEENS5_IJSW_iEEEEEEEEEEESL_S13_NS4_8TiledMMAINS4_8MMA_AtomIJNS4_23SM100_MMA_MXF4_2x1SM_SSISJ_SJ_fSK_Li256ELi128ELi16ELNS4_4UMMA5MajorE0ELS18_0ELNS17_7ScaleInE0ELS19_0EEEEEENSN_INS5_IJSD_SD_SD_EEENS5_IJSW_SW_SW_EEEEENS5_IJNS4_10UnderscoreES1F_S1F_EEEEENS5_IJNS4_28SM100_TMA_2SM_LOAD_MULTICASTES1I_EEENS5_IJNS4_14ComposedLayoutINS4_7SwizzleILi2ELi4ELi3EEENS4_18smem_ptr_flag_bitsILi4EEENSN_INS5_IJNSA_ILi8EEESH_EEENS5_IJSH_SD_EEEEEEENSN_INS5_IJNS5_IJNS5_IJSP_SD_EEESS_EEESD_NS5_IJSD_SB_EEEEEENS5_IJNS5_IJNS5_IJSS_SY_EEESX_EEESW_NS5_IJSC_SY_EEEEEEEEEEEvNS4_8identityENS5_IJNS4_18SM100_TMA_2SM_LOADES1I_EEES23_vS24_EENS_8epilogue10collective18CollectiveEpilogueINS28_23Sm100TmaWarpSpecializedILi4ELi2ELi32ELb1ELb0EEEJNS5_IJSH_SH_SH_EEENS5_IJNSN_ISH_SD_EENSN_ISO_SD_EEEEENS_10bfloat16_tESM_S2H_SM_NS28_6fusion15FusionCallbacksIS2C_NS2I_17LinearCombinationIS2H_fS2H_fLNS_15FloatRoundStyleE2EEES2D_S2G_JEEENS4_5SM1004TMEM4LOAD26SM100_TMEM_LOAD_32dp32b32xENS4_13SM90_TMA_LOADENS1K_IS1M_NS1N_ILi16EEENSN_INS5_IJS1P_SO_EEENS5_IJSO_SD_EEEEEEENS4_39AutoVectorizingCopyWithAssumedAlignmentILi128EEENS4_14SM90_TMA_STOREES2X_S2Z_S2Z_EEEvvEEEEvNT_6ParamsE:
        .type           _ZN7cutlass13device_kernelINS_4gemm6kernel13GemmUniversalIN4cute5tupleIJiiiiEEENS1_10collective13CollectiveMmaINS1_46MainloopSm100TmaUmmaWarpSpecializedBlockScaledILi13ELi2ELi2ENS5_IJNS4_1CILi2EEENSA_ILi4EEENSA_ILi1EEEEEEEENS5_IJNSA_ILi256EEENSA_ILi128EEESH_EEENS5_IJNS_12float_e2m1_tENS_13float_ue4m3_tEEEENS5_IJNS5_IJlSD_lEEENS4_6LayoutINS5_IJNS5_IJNS5_IJNSA_ILi32EEESC_EEEiEEENS5_IJNS5_IJNSA_ILi16EEESC_EEEiEEENS5_IJSD_iEEEEEENS5_IJST_NS5_IJNS5_IJNSA_ILi0EEESD_EEENSA_ILi512EEEEEENS5_IJSW_iEEEEEEEEEEESL_S13_NS4_8TiledMMAINS4_8MMA_AtomIJNS4_23SM100_MMA_MXF4_2x1SM_SSISJ_SJ_fSK_Li256ELi128ELi16ELNS4_4UMMA5MajorE0ELS18_0ELNS17_7ScaleInE0ELS19_0EEEEEENSN_INS5_IJSD_SD_SD_EEENS5_IJSW_SW_SW_EEEEENS5_IJNS4_10UnderscoreES1F_S1F_EEEEENS5_IJNS4_28SM100_TMA_2SM_LOAD_MULTICASTES1I_EEENS5_IJNS4_14ComposedLayoutINS4_7SwizzleILi2ELi4ELi3EEENS4_18smem_ptr_flag_bitsILi4EEENSN_INS5_IJNSA_ILi8EEESH_EEENS5_IJSH_SD_EEEEEEENSN_INS5_IJNS5_IJNS5_IJSP_SD_EEESS_EEESD_NS5_IJSD_SB_EEEEEENS5_IJNS5_IJNS5_IJSS_SY_EEESX_EEESW_NS5_IJSC_SY_EEEEEEEEEEEvNS4_8identityENS5_IJNS4_18SM100_TMA_2SM_LOADES1I_EEES23_vS24_EENS_8epilogue10collective18CollectiveEpilogueINS28_23Sm100TmaWarpSpecializedILi4ELi2ELi32ELb1ELb0EEEJNS5_IJSH_SH_SH_EEENS5_IJNSN_ISH_SD_EENSN_ISO_SD_EEEEENS_10bfloat16_tESM_S2H_SM_NS28_6fusion15FusionCallbacksIS2C_NS2I_17LinearCombinationIS2H_fS2H_fLNS_15FloatRoundStyleE2EEES2D_S2G_JEEENS4_5SM1004TMEM4LOAD26SM100_TMEM_LOAD_32dp32b32xENS4_13SM90_TMA_LOADENS1K_IS1M_NS1N_ILi16EEENSN_INS5_IJS1P_SO_EEENS5_IJSO_SD_EEEEEEENS4_39AutoVectorizingCopyWithAssumedAlignmentILi128EEENS4_14SM90_TMA_STOREES2X_S2Z_S2Z_EEEvvEEEEvNT_6ParamsE,@function
        .size           _ZN7cutlass13device_kernelINS_4gemm6kernel13GemmUniversalIN4cute5tupleIJiiiiEEENS1_10collective13CollectiveMmaINS1_46MainloopSm100TmaUmmaWarpSpecializedBlockScaledILi13ELi2ELi2ENS5_IJNS4_1CILi2EEENSA_ILi4EEENSA_ILi1EEEEEEEENS5_IJNSA_ILi256EEENSA_ILi128EEESH_EEENS5_IJNS_12float_e2m1_tENS_13float_ue4m3_tEEEENS5_IJNS5_IJlSD_lEEENS4_6LayoutINS5_IJNS5_IJNS5_IJNSA_ILi32EEESC_EEEiEEENS5_IJNS5_IJNSA_ILi16EEESC_EEEiEEENS5_IJSD_iEEEEEENS5_IJST_NS5_IJNS5_IJNSA_ILi0EEESD_EEENSA_ILi512EEEEEENS5_IJSW_iEEEEEEEEEEESL_S13_NS4_8TiledMMAINS4_8MMA_AtomIJNS4_23SM100_MMA_MXF4_2x1SM_SSISJ_SJ_fSK_Li256ELi128ELi16ELNS4_4UMMA5MajorE0ELS18_0ELNS17_7ScaleInE0ELS19_0EEEEEENSN_INS5_IJSD_SD_SD_EEENS5_IJSW_SW_SW_EEEEENS5_IJNS4_10UnderscoreES1F_S1F_EEEEENS5_IJNS4_28SM100_TMA_2SM_LOAD_MULTICASTES1I_EEENS5_IJNS4_14ComposedLayoutINS4_7SwizzleILi2ELi4ELi3EEENS4_18smem_ptr_flag_bitsILi4EEENSN_INS5_IJNSA_ILi8EEESH_EEENS5_IJSH_SD_EEEEEEENSN_INS5_IJNS5_IJNS5_IJSP_SD_EEESS_EEESD_NS5_IJSD_SB_EEEEEENS5_IJNS5_IJNS5_IJSS_SY_EEESX_EEESW_NS5_IJSC_SY_EEEEEEEEEEEvNS4_8identityENS5_IJNS4_18SM100_TMA_2SM_LOADES1I_EEES23_vS24_EENS_8epilogue10collective18CollectiveEpilogueINS28_23Sm100TmaWarpSpecializedILi4ELi2ELi32ELb1ELb0EEEJNS5_IJSH_SH_SH_EEENS5_IJNSN_ISH_SD_EENSN_ISO_SD_EEEEENS_10bfloat16_tESM_S2H_SM_NS28_6fusion15FusionCallbacksIS2C_NS2I_17LinearCombinationIS2H_fS2H_fLNS_15FloatRoundStyleE2EEES2D_S2G_JEEENS4_5SM1004TMEM4LOAD26SM100_TMEM_LOAD_32dp32b32xENS4_13SM90_TMA_LOADENS1K_IS1M_NS1N_ILi16EEENSN_INS5_IJS1P_SO_EEENS5_IJSO_SD_EEEEEEENS4_39AutoVectorizingCopyWithAssumedAlignmentILi128EEENS4_14SM90_TMA_STOREES2X_S2Z_S2Z_EEEvvEEEEvNT_6ParamsE,(.L_x_223 - _ZN7cutlass13device_kernelINS_4gemm6kernel13GemmUniversalIN4cute5tupleIJiiiiEEENS1_10collective13CollectiveMmaINS1_46MainloopSm100TmaUmmaWarpSpecializedBlockScaledILi13ELi2ELi2ENS5_IJNS4_1CILi2EEENSA_ILi4EEENSA_ILi1EEEEEEEENS5_IJNSA_ILi256EEENSA_ILi128EEESH_EEENS5_IJNS_12float_e2m1_tENS_13float_ue4m3_tEEEENS5_IJNS5_IJlSD_lEEENS4_6LayoutINS5_IJNS5_IJNS5_IJNSA_ILi32EEESC_EEEiEEENS5_IJNS5_IJNSA_ILi16EEESC_EEEiEEENS5_IJSD_iEEEEEENS5_IJST_NS5_IJNS5_IJNSA_ILi0EEESD_EEENSA_ILi512EEEEEENS5_IJSW_iEEEEEEEEEEESL_S13_NS4_8TiledMMAINS4_8MMA_AtomIJNS4_23SM100_MMA_MXF4_2x1SM_SSISJ_SJ_fSK_Li256ELi128ELi16ELNS4_4UMMA5MajorE0ELS18_0ELNS17_7ScaleInE0ELS19_0EEEEEENSN_INS5_IJSD_SD_SD_EEENS5_IJSW_SW_SW_EEEEENS5_IJNS4_10UnderscoreES1F_S1F_EEEEENS5_IJNS4_28SM100_TMA_2SM_LOAD_MULTICASTES1I_EEENS5_IJNS4_14ComposedLayoutINS4_7SwizzleILi2ELi4ELi3EEENS4_18smem_ptr_flag_bitsILi4EEENSN_INS5_IJNSA_ILi8EEESH_EEENS5_IJSH_SD_EEEEEEENSN_INS5_IJNS5_IJNS5_IJSP_SD_EEESS_EEESD_NS5_IJSD_SB_EEEEEENS5_IJNS5_IJNS5_IJSS_SY_EEESX_EEESW_NS5_IJSC_SY_EEEEEEEEEEEvNS4_8identityENS5_IJNS4_18SM100_TMA_2SM_LOADES1I_EEES23_vS24_EENS_8epilogue10collective18CollectiveEpilogueINS28_23Sm100TmaWarpSpecializedILi4ELi2ELi32ELb1ELb0EEEJNS5_IJSH_SH_SH_EEENS5_IJNSN_ISH_SD_EENSN_ISO_SD_EEEEENS_10bfloat16_tESM_S2H_SM_NS28_6fusion15FusionCallbacksIS2C_NS2I_17LinearCombinationIS2H_fS2H_fLNS_15FloatRoundStyleE2EEES2D_S2G_JEEENS4_5SM1004TMEM4LOAD26SM100_TMEM_LOAD_32dp32b32xENS4_13SM90_TMA_LOADENS1K_IS1M_NS1N_ILi16EEENSN_INS5_IJS1P_SO_EEENS5_IJSO_SD_EEEEEEENS4_39AutoVectorizingCopyWithAssumedAlignmentILi128EEENS4_14SM90_TMA_STOREES2X_S2Z_S2Z_EEEvvEEEEvNT_6ParamsE)
        .other          _ZN7cutlass13device_kernelINS_4gemm6kernel13GemmUniversalIN4cute5tupleIJiiiiEEENS1_10collective13CollectiveMmaINS1_46MainloopSm100TmaUmmaWarpSpecializedBlockScaledILi13ELi2ELi2ENS5_IJNS4_1CILi2EEENSA_ILi4EEENSA_ILi1EEEEEEEENS5_IJNSA_ILi256EEENSA_ILi128EEESH_EEENS5_IJNS_12float_e2m1_tENS_13float_ue4m3_tEEEENS5_IJNS5_IJlSD_lEEENS4_6LayoutINS5_IJNS5_IJNS5_IJNSA_ILi32EEESC_EEEiEEENS5_IJNS5_IJNSA_ILi16EEESC_EEEiEEENS5_IJSD_iEEEEEENS5_IJST_NS5_IJNS5_IJNSA_ILi0EEESD_EEENSA_ILi512EEEEEENS5_IJSW_iEEEEEEEEEEESL_S13_NS4_8TiledMMAINS4_8MMA_AtomIJNS4_23SM100_MMA_MXF4_2x1SM_SSISJ_SJ_fSK_Li256ELi128ELi16ELNS4_4UMMA5MajorE0ELS18_0ELNS17_7ScaleInE0ELS19_0EEEEEENSN_INS5_IJSD_SD_SD_EEENS5_IJSW_SW_SW_EEEEENS5_IJNS4_10UnderscoreES1F_S1F_EEEEENS5_IJNS4_28SM100_TMA_2SM_LOAD_MULTICASTES1I_EEENS5_IJNS4_14ComposedLayoutINS4_7SwizzleILi2ELi4ELi3EEENS4_18smem_ptr_flag_bitsILi4EEENSN_INS5_IJNSA_ILi8EEESH_EEENS5_IJSH_SD_EEEEEEENSN_INS5_IJNS5_IJNS5_IJSP_SD_EEESS_EEESD_NS5_IJSD_SB_EEEEEENS5_IJNS5_IJNS5_IJSS_SY_EEESX_EEESW_NS5_IJSC_SY_EEEEEEEEEEEvNS4_8identityENS5_IJNS4_18SM100_TMA_2SM_LOADES1I_EEES23_vS24_EENS_8epilogue10collective18CollectiveEpilogueINS28_23Sm100TmaWarpSpecializedILi4ELi2ELi32ELb1ELb0EEEJNS5_IJSH_SH_SH_EEENS5_IJNSN_ISH_SD_EENSN_ISO_SD_EEEEENS_10bfloat16_tESM_S2H_SM_NS28_6fusion15FusionCallbacksIS2C_NS2I_17LinearCombinationIS2H_fS2H_fLNS_15FloatRoundStyleE2EEES2D_S2G_JEEENS4_5SM1004TMEM4LOAD26SM100_TMEM_LOAD_32dp32b32xENS4_13SM90_TMA_LOADENS1K_IS1M_NS1N_ILi16EEENSN_INS5_IJS1P_SO_EEENS5_IJSO_SD_EEEEEEENS4_39AutoVectorizingCopyWithAssumedAlignmentILi128EEENS4_14SM90_TMA_STOREES2X_S2Z_S2Z_EEEvvEEEEvNT_6ParamsE,@"STO_CUDA_ENTRY STV_DEFAULT"
_ZN7cutlass13device_kernelINS_4gemm6kernel13GemmUniversalIN4cute5tupleIJiiiiEEENS1_10collective13CollectiveMmaINS1_46MainloopSm100TmaUmmaWarpSpecializedBlockScaledILi13ELi2ELi2ENS5_IJNS4_1CILi2EEENSA_ILi4EEENSA_ILi1EEEEEEEENS5_IJNSA_ILi256EEENSA_ILi128EEESH_EEENS5_IJNS_12float_e2m1_tENS_13float_ue4m3_tEEEENS5_IJNS5_IJlSD_lEEENS4_6LayoutINS5_IJNS5_IJNS5_IJNSA_ILi32EEESC_EEEiEEENS5_IJNS5_IJNSA_ILi16EEESC_EEEiEEENS5_IJSD_iEEEEEENS5_IJST_NS5_IJNS5_IJNSA_ILi0EEESD_EEENSA_ILi512EEEEEENS5_IJSW_iEEEEEEEEEEESL_S13_NS4_8TiledMMAINS4_8MMA_AtomIJNS4_23SM100_MMA_MXF4_2x1SM_SSISJ_SJ_fSK_Li256ELi128ELi16ELNS4_4UMMA5MajorE0ELS18_0ELNS17_7ScaleInE0ELS19_0EEEEEENSN_INS5_IJSD_SD_SD_EEENS5_IJSW_SW_SW_EEEEENS5_IJNS4_10UnderscoreES1F_S1F_EEEEENS5_IJNS4_28SM100_TMA_2SM_LOAD_MULTICASTES1I_EEENS5_IJNS4_14ComposedLayoutINS4_7SwizzleILi2ELi4ELi3EEENS4_18smem_ptr_flag_bitsILi4EEENSN_INS5_IJNSA_ILi8EEESH_EEENS5_IJSH_SD_EEEEEEENSN_INS5_IJNS5_IJNS5_IJSP_SD_EEESS_EEESD_NS5_IJSD_SB_EEEEEENS5_IJNS5_IJNS5_IJSS_SY_EEESX_EEESW_NS5_IJSC_SY_EEEEEEEEEEEvNS4_8identityENS5_IJNS4_18SM100_TMA_2SM_LOADES1I_EEES23_vS24_EENS_8epilogue10collective18CollectiveEpilogueINS28_23Sm100TmaWarpSpecializedILi4ELi2ELi32ELb1ELb0EEEJNS5_IJSH_SH_SH_EEENS5_IJNSN_ISH_SD_EENSN_ISO_SD_EEEEENS_10bfloat16_tESM_S2H_SM_NS28_6fusion15FusionCallbacksIS2C_NS2I_17LinearCombinationIS2H_fS2H_fLNS_15FloatRoundStyleE2EEES2D_S2G_JEEENS4_5SM1004TMEM4LOAD26SM100_TMEM_LOAD_32dp32b32xENS4_13SM90_TMA_LOADENS1K_IS1M_NS1N_ILi16EEENSN_INS5_IJS1P_SO_EEENS5_IJSO_SD_EEEEEEENS4_39AutoVectorizingCopyWithAssumedAlignmentILi128EEENS4_14SM90_TMA_STOREES2X_S2Z_S2Z_EEEvvEEEEvNT_6ParamsE:
[----:B------:R-:W1:Y:S01]  /*0000*/  LDC R1, c[0x0][0x37c] ;  /* 0x0000df00ff017b82 */ /* 0x000e620000000800 */
[----:B------:R-:W2:Y:S01]  /*0010*/  S2R R97, SR_TID.X ;  /* 0x0000000000617919 */ /* 0x000ea20000002100 */
[----:B------:R-:W3:Y:S06]  /*0020*/  LDCU.64 UR12, c[0x0][0xc90] ;  /* 0x00019200ff0c77ac */ /* 0x000eec0008000a00 */
[----:B------:R-:W4:Y:S01]  /*0030*/  S2UR UR57, SR_CgaCtaId ;  /* 0x00000000003979c3 */ /* 0x000f220000008800 */
[----:B------:R-:W-:Y:S02]  /*0040*/  PRMT R84, RZ, 0x7610, R84 ;  /* 0x00007610ff547816 */ /* 0x000fe40000000054 */
[----:B------:R-:W-:-:S02]  /*0050*/  ELECT P0, URZ, PT ;  /* 0x0000000000ff782f */ /* 0x000fc40003800000 */
[----:B---3--:R-:W-:-:S04]  /*0060*/  ISETP.NE.U32.AND P1, PT, RZ, UR12, PT ;  /* 0x0000000cff007c0c */ /* 0x008fc8000bf25070 */
[----:B------:R-:W-:Y:S01]  /*0070*/  ISETP.NE.AND.EX P2, PT, RZ, UR13, PT, P1 ;  /* 0x0000000dff007c0c */ /* 0x000fe2000bf45310 */
[----:B----4-:R-:W-:Y:S02]  /*0080*/  ULOP3.LUT UR50, UR57, 0x1, URZ, 0xc0, !UPT ;  /* 0x0000000139327892 */ /* 0x010fe4000f8ec0ff */
[----:B------:R-:W-:Y:S01]  /*0090*/  ULOP3.LUT UR51, UR57, 0x1, URZ, 0x3c, !UPT ;  /* 0x0000000139337892 */ /* 0x000fe2000f8e3cff */
[----:B--2---:R-:W-:-:S05]  /*00a0*/  SHF.R.U32.HI R85, RZ, 0x5, R97 ;  /* 0x00000005ff557819 */ /* 0x004fca0000011661 */
[----:B------:R-:W2:Y:S02]  /*00b0*/  SHFL.IDX PT, R0, R85, RZ, 0x1f ;  /* 0x00001fff55007589 */ /* 0x000ea400000e0000 */
[----:B--2---:R-:W-:Y:S02]  /*00c0*/  R2UR UR19, R0 ;  /* 0x00000000001372ca */ /* 0x004fe400000e0000 */
[----:B-1----:R-:W-:Y:S05]  /*00d0*/  @P2 BRA `(.L_x_0) ;  /* 0x0000000000302947 */ /* 0x002fea0003800000 */
[----:B------:R-:W1:Y:S02]  /*00e0*/  LDCU.64 UR4, c[0x0][0xc88] ;  /* 0x00019100ff0477ac */ /* 0x000e640008000a00 */
[----:B-1----:R-:W-:-:S04]  /*00f0*/  UISETP.NE.U32.AND UP0, UPT, UR4, URZ, UPT ;  /* 0x000000ff0400728c */ /* 0x002fc8000bf05070 */
[----:B------:R-:W-:-:S09]  /*0100*/  UISETP.NE.AND.EX UP0, UPT, UR5, URZ, UPT, UP0 ;  /* 0x000000ff0500728c */ /* 0x000fd2000bf05300 */
[----:B------:R-:W-:Y:S05]  /*0110*/  BRA.U !UP0, `(.L_x_1) ;  /* 0x0000000108147547 */ /* 0x000fea000b800000 */
[----:B------:R-:W1:Y:S01]  /*0120*/  LDC.64 R2, c[0x0][0xc88] ;  /* 0x00032200ff027b82 */ /* 0x000e620000000a00 */
[----:B------:R-:W1:Y:S02]  /*0130*/  LDCU.64 UR4, c[0x0][0x358] ;  /* 0x00006b00ff0477ac */ /* 0x000e640008000a00 */
[----:B-1----:R1:W5:Y:S01]  /*0140*/  LDG.E R41, desc[UR4][R2.64] ;  /* 0x0000000402297981 */ /* 0x002362000c1e1900 */
[----:B------:R-:W-:Y:S01]  /*0150*/  HFMA2 R84, -RZ, RZ, 0, 5.9604644775390625e-08 ;  /* 0x00000001ff547431 */ /* 0x000fe200000001ff */
[----:B------:R-:W-:Y:S05]  /*0160*/  BRA `(.L_x_0) ;  /* 0x00000000000c7947 */ /* 0x000fea0003800000 */
.L_x_1:
[----:B------:R-:W1:Y:S01]  /*0170*/  LDCU UR4, c[0x0][0xc80] ;  /* 0x00019000ff0477ac */ /* 0x000e620008000800 */
[----:B------:R-:W-:Y:S01]  /*0180*/  HFMA2 R84, -RZ, RZ, 0, 5.9604644775390625e-08 ;  /* 0x00000001ff547431 */ /* 0x000fe200000001ff */
[----:B-1----:R-:W-:-:S07]  /*0190*/  MOV R41, UR4 ;  /* 0x0000000400297c02 */ /* 0x002fce0008000f00 */
.L_x_0:
[----:B------:R-:W2:Y:S02]  /*01a0*/  LDCU.64 UR4, c[0x0][0xcb0] ;  /* 0x00019600ff0477ac */ /* 0x000ea40008000a00 */
[----:B--2---:R-:W-:-:S04]  /*01b0*/  UISETP.NE.U32.AND UP0, UPT, UR4, URZ, UPT ;  /* 0x000000ff0400728c */ /* 0x004fc8000bf05070 */
[----:B------:R-:W-:-:S09]  /*01c0*/  UISETP.NE.AND.EX UP0, UPT, UR5, URZ, UPT, UP0 ;  /* 0x000000ff0500728c */ /* 0x000fd2000bf05300 */
[----:B------:R-:W-:Y:S05]  /*01d0*/  BRA.U UP0, `(.L_x_2) ;  /* 0x0000000100287547 */ /* 0x000fea000b800000 */
[----:B------:R-:W2:Y:S02]  /*01e0*/  LDCU.64 UR4, c[0x0][0xca8] ;  /* 0x00019500ff0477ac */ /* 0x000ea40008000a00 */
[----:B--2---:R-:W-:-:S04]  /*01f0*/  UISETP.NE.U32.AND UP0, UPT, UR4, URZ, UPT ;  /* 0x000000ff0400728c */ /* 0x004fc8000bf05070 */
[----:B------:R-:W-:-:S09]  /*0200*/  UISETP.NE.AND.EX UP0, UPT, UR5, URZ, UPT, UP0 ;  /* 0x000000ff0500728c */ /* 0x000fd2000bf05300 */
[----:B------:R-:W-:Y:S05]  /*0210*/  BRA.U !UP0, `(.L_x_3) ;  /* 0x0000000108107547 */ /* 0x000fea000b800000 */
[----:B------:R-:W2:Y:S01]  /*0220*/  LDC.64 R38, c[0x0][0xca8] ;  /* 0x00032a00ff267b82 */ /* 0x000ea20000000a00 */
[----:B------:R-:W2:Y:S02]  /*0230*/  LDCU.64 UR4, c[0x0][0x358] ;  /* 0x00006b00ff0477ac */ /* 0x000ea40008000a00 */
[----:B--2---:R2:W5:Y:S01]  /*0240*/  LDG.E R38, desc[UR4][R38.64] ;  /* 0x0000000426267981 */ /* 0x004562000c1e1900 */
[----:B------:R-:W-:Y:S05]  /*0250*/  BRA `(.L_x_2) ;  /* 0x0000000000087947 */ /* 0x000fea0003800000 */
.L_x_3:
[----:B------:R-:W2:Y:S02]  /*0260*/  LDCU UR4, c[0x0][0xca0] ;  /* 0x00019400ff0477ac */ /* 0x000ea40008000800 */
[----:B--2---:R-:W-:Y:S02]  /*0270*/  MOV R38, UR4 ;  /* 0x0000000400267c02 */ /* 0x004fe40008000f00 */
.L_x_2:
[----:B------:R-:W-:Y:S01]  /*0280*/  IMAD.U32 R0, RZ, RZ, UR19 ;  /* 0x00000013ff007e24 */ /* 0x000fe2000f8e00ff */
[----:B------:R-:W-:Y:S04]  /*0290*/  BSSY.RECONVERGENT B0, `(.L_x_4) ;  /* 0x0000012000007945 */ /* 0x000fe80003800200 */
[C---:B------:R-:W-:Y:S02]  /*02a0*/  ISETP.NE.OR P3, PT, R0.reuse, 0x1, !P0 ;  /* 0x000000010000780c */ /* 0x040fe40004765670 */
[----:B------:R-:W-:-:S11]  /*02b0*/  ISETP.NE.OR P2, PT, R0, 0x3, !P0 ;  /* 0x000000030000780c */ /* 0x000fd60004745670 */
[----:B------:R-:W-:Y:S05]  /*02c0*/  @P3 BRA `(.L_x_5) ;  /* 0x0000000000383947 */ /* 0x000fea0003800000 */
[----:B------:R-:W3:Y:S02]  /*02d0*/  LDCU.64 UR4, c[0x0][0x348] ;  /* 0x00006900ff0477ac */ /* 0x000ee40008000a00 */
[----:B---3--:R-:W-:Y:S02]  /*02e0*/  UIADD3 UR10, UP3, UPT, UR4, 0x80, URZ ;  /* 0x00000080040a7890 */ /* 0x008fe4000ff7e0ff */
[----:B------:R-:W-:Y:S02]  /*02f0*/  UIADD3 UR8, UP2, UPT, UR4, 0x180, URZ ;  /* 0x0000018004087890 */ /* 0x000fe4000ff5e0ff */
[----:B------:R-:W-:Y:S02]  /*0300*/  UIADD3 UR6, UP1, UPT, UR4, 0x280, URZ ;  /* 0x0000028004067890 */ /* 0x000fe4000ff3e0ff */
[----:B------:R-:W-:Y:S02]  /*0310*/  UIADD3 UR4, UP0, UPT, UR4, 0x380, URZ ;  /* 0x0000038004047890 */ /* 0x000fe4000ff1e0ff */
[----:B------:R-:W-:-:S02]  /*0320*/  UIADD3.X UR11, UPT, UPT, URZ, UR5, URZ, UP3, !UPT ;  /* 0x00000005ff0b7290 */ /* 0x000fc40009ffe4ff */
[----:B------:R-:W-:Y:S02]  /*0330*/  UIADD3.X UR9, UPT, UPT, URZ, UR5, URZ, UP2, !UPT ;  /* 0x00000005ff097290 */ /* 0x000fe400097fe4ff */
[----:B------:R-:W-:Y:S02]  /*0340*/  UIADD3.X UR7, UPT, UPT, URZ, UR5, URZ, UP1, !UPT ;  /* 0x00000005ff077290 */ /* 0x000fe40008ffe4ff */
[----:B------:R-:W-:-:S03]  /*0350*/  UIADD3.X UR5, UPT, UPT, URZ, UR5, URZ, UP0, !UPT ;  /* 0x00000005ff057290 */ /* 0x000fc600087fe4ff */
[----:B------:R3:W-:Y:S02]  /*0360*/  UTMACCTL.PF [UR10] ;  /* 0x000000000a0079b9 */ /* 0x0007e40008040000 */
[----:B------:R3:W-:Y:S02]  /*0370*/  UTMACCTL.PF [UR8] ;  /* 0x00000000080079b9 */ /* 0x0007e40008040000 */
[----:B------:R3:W-:Y:S02]  /*0380*/  UTMACCTL.PF [UR6] ;  /* 0x00000000060079b9 */ /* 0x0007e40008040000 */
[----:B------:R3:W-:Y:S02]  /*0390*/  UTMACCTL.PF [UR4] ;  /* 0x00000000040079b9 */ /* 0x0007e40008040000 */
[----:B---3--:R-:W-:Y:S01]  /*03a0*/  NOP ;  /* 0x0000000000007918 */ /* 0x008fe20000000000 */
.L_x_5:
[----:B------:R-:W-:Y:S05]  /*03b0*/  BSYNC.RECONVERGENT B0 ;  /* 0x0000000000007941 */ /* 0x000fea0003800200 */
.L_x_4:
[----:B------:R-:W-:Y:S04]  /*03c0*/  BSSY.RECONVERGENT B0, `(.L_x_6) ;  /* 0x000000a000007945 */ /* 0x000fe80003800200 */
[----:B------:R-:W-:Y:S05]  /*03d0*/  @P2 BRA `(.L_x_7) ;  /* 0x0000000000202947 */ /* 0x000fea0003800000 */
[----:B------:R-:W3:Y:S02]  /*03e0*/  LDCU.64 UR4, c[0x0][0x348] ;  /* 0x00006900ff0477ac */ /* 0x000ee40008000a00 */
[----:B---3--:R-:W-:Y:S02]  /*03f0*/  UIADD3 UR6, UP1, UPT, UR4, 0x980, URZ ;  /* 0x0000098004067890 */ /* 0x008fe4000ff3e0ff */
[----:B------:R-:W-:Y:S02]  /*0400*/  UIADD3 UR4, UP0, UPT, UR4, 0xa80, URZ ;  /* 0x00000a8004047890 */ /* 0x000fe4000ff1e0ff */
[----:B------:R-:W-:Y:S02]  /*0410*/  UIADD3.X UR7, UPT, UPT, URZ, UR5, URZ, UP1, !UPT ;  /* 0x00000005ff077290 */ /* 0x000fe40008ffe4ff */
[----:B------:R-:W-:-:S07]  /*0420*/  UIADD3.X UR5, UPT, UPT, URZ, UR5, URZ, UP0, !UPT ;  /* 0x00000005ff057290 */ /* 0x000fce00087fe4ff */
[----:B------:R3:W-:Y:S02]  /*0430*/  UTMACCTL.PF [UR6] ;  /* 0x00000000060079b9 */ /* 0x0007e40008040000 */
[----:B------:R3:W-:Y:S02]  /*0440*/  UTMACCTL.PF [UR4] ;  /* 0x00000000040079b9 */ /* 0x0007e40008040000 */
[----:B---3--:R-:W-:Y:S01]  /*0450*/  NOP ;  /* 0x0000000000007918 */ /* 0x008fe20000000000 */
.L_x_7:
[----:B------:R-:W-:Y:S05]  /*0460*/  BSYNC.RECONVERGENT B0 ;  /* 0x0000000000007941 */ /* 0x000fea0003800200 */
.L_x_6:
[----:B------:R-:W3:Y:S01]  /*0470*/  LDCU.64 UR4, c[0x0][0xc88] ;  /* 0x00019100ff0477ac */ /* 0x000ee20008000a00 */
[----:B------:R-:W-:Y:S01]  /*0480*/  ISETP.NE.AND.EX P1, PT, RZ, UR13, PT, P1 ;  /* 0x0000000dff007c0c */ /* 0x000fe2000bf25310 */
[----:B------:R-:W-:Y:S01]  /*0490*/  UPLOP3.LUT UP4, UPT, UPT, UPT, UPT, 0x80, 0x8 ;  /* 0x000000000008789c */ /* 0x000fe20003f8f070 */
[----:B---3--:R-:W-:-:S04]  /*04a0*/  ISETP.NE.U32.AND P2, PT, RZ, UR4, PT ;  /* 0x00000004ff007c0c */ /* 0x008fc8000bf45070 */
[----:B------:R-:W-:-:S13]  /*04b0*/  ISETP.NE.AND.EX P2, PT, RZ, UR5, PT, P2 ;  /* 0x00000005ff007c0c */ /* 0x000fda000bf45320 */
[----:B------:R-:W-:Y:S05]  /*04c0*/  @P2 BRA P1, `(.L_x_8) ;  /* 0x0000000000282947 */ /* 0x000fea0000800000 */
[----:B------:R-:W-:Y:S01]  /*04d0*/  UISETP.NE.U32.AND UP0, UPT, UR12, URZ, UPT ;  /* 0x000000ff0c00728c */ /* 0x000fe2000bf05070 */
[----:B-----5:R-:W-:Y:S01]  /*04e0*/  FSETP.NEU.AND P1, PT, R41, RZ, PT ;  /* 0x000000ff2900720b */ /* 0x020fe20003f2d000 */
[----:B------:R-:W-:Y:S02]  /*04f0*/  UISETP.NE.U32.AND UP2, UPT, UR4, URZ, UPT ;  /* 0x000000ff0400728c */ /* 0x000fe4000bf45070 */
[----:B------:R-:W-:Y:S02]  /*0500*/  UISETP.NE.AND.EX UP1, UPT, UR13, URZ, UPT, UP0 ;  /* 0x000000ff0d00728c */ /* 0x000fe4000bf25300 */
[----:B------:R-:W-:-:S04]  /*0510*/  UISETP.NE.AND.EX UP0, UPT, UR5, URZ, UPT, UP2 ;  /* 0x000000ff0500728c */ /* 0x000fc8000bf05320 */
[----:B------:R-:W-:-:S04]  /*0520*/  USEL UR4, URZ, 0xffffffff, UP0 ;  /* 0xffffffffff047887 */ /* 0x000fc80008000000 */
[----:B------:R-:W-:Y:S01]  /*0530*/  VOTEU.ANY UP0, P1 ;  /* 0x0000000000ff7886 */ /* 0x000fe20000800100 */
[----:B------:R-:W-:-:S04]  /*0540*/  @!UP1 USEL UR4, URZ, 0xffffffff, UP0 ;  /* 0xffffffffff049887 */ /* 0x000fc80008000000 */
[----:B------:R-:W-:-:S04]  /*0550*/  ULOP3.LUT UR4, UR4, 0x1, URZ, 0xc0, !UPT ;  /* 0x0000000104047892 */ /* 0x000fc8000f8ec0ff */
[----:B------:R-:W-:-:S11]  /*0560*/  UISETP.NE.U32.AND UP4, UPT, UR4, 0x1, UPT ;  /* 0x000000010400788c */ /* 0x000fd6000bf85070 */
.L_x_8:
[----:B------:R-:W3:Y:S01]  /*0570*/  SHFL.IDX PT, R0, R85, RZ, 0x1f ;  /* 0x00001fff55007589 */ /* 0x000ee200000e0000 */
[----:B------:R-:W-:-:S04]  /*0580*/  UISETP.NE.AND UP0, UPT, UR19, 0x2, UPT ;  /* 0x000000021300788c */ /* 0x000fc8000bf05270 */
[----:B------:R-:W-:Y:S02]  /*0590*/  UISETP.EQ.AND UP1, UPT, UR50, URZ, !UP0 ;  /* 0x000000ff3200728c */ /* 0x000fe4000c722270 */
[----:B------:R-:W-:-:S04]  /*05a0*/  USEL UR48, URZ, 0x1, UP0 ;  /* 0x00000001ff307887 */ /* 0x000fc80008000000 */
[----:B------:R-:W-:Y:S02]  /*05b0*/  PLOP3.LUT P4, PT, P0, PT, UP1, 0x80, 0x8 ;  /* 0x000000000008781c */ /* 0x000fe4000078f018 */
[----:B---3--:R-:W-:-:S13]  /*05c0*/  ISETP.NE.AND P1, PT, R0, RZ, PT ;  /* 0x000000ff0000720c */ /* 0x008fda0003f25270 */
[----:B------:R-:W-:Y:S05]  /*05d0*/  @P1 BRA `(.L_x_9) ;  /* 0x0000000000a81947 */ /* 0x000fea0003800000 */
[----:B------:R-:W-:Y:S01]  /*05e0*/  ELECT P1, URZ, PT ;  /* 0x0000000000ff782f */ /* 0x000fe20003820000 */
[----:B------:R-:W-:-:S12]  /*05f0*/  BSSY.RECONVERGENT B0, `(.L_x_9) ;  /* 0x0000028000007945 */ /* 0x000fd80003800200 */
[----:B------:R-:W-:Y:S05]  /*0600*/  @!P1 BRA `(.L_x_10) ;  /* 0x0000000000989947 */ /* 0x000fea0003800000 */
[----:B------:R-:W-:Y:S01]  /*0610*/  UMOV UR4, 0x400 ;  /* 0x0000040000047882 */ /* 0x000fe20000000000 */
[----:B------:R-:W-:Y:S01]  /*0620*/  UMOV UR8, 0x1 ;  /* 0x0000000100087882 */ /* 0x000fe20000000000 */
[----:B------:R-:W-:Y:S01]  /*0630*/  UMOV UR6, 0x4 ;  /* 0x0000000400067882 */ /* 0x000fe20000000000 */
[----:B------:R-:W-:Y:S02]  /*0640*/  ULEA UR4, UR57, UR4, 0x18 ;  /* 0x0000000439047291 */ /* 0x000fe4000f8ec0ff */
[----:B------:R-:W-:-:S04]  /*0650*/  UIADD3 UR8, UPT, UPT, -UR8, 0x100000, URZ ;  /* 0x0010000008087890 */ /* 0x000fc8000fffe1ff */
[----:B------:R-:W-:Y:S02]  /*0660*/  USHF.L.U32 UR9, UR8, 0xb, URZ ;  /* 0x0000000b08097899 */ /* 0x000fe400080006ff */
[----:B------:R-:W-:Y:S02]  /*0670*/  USHF.L.U32 UR8, UR8, 0x1, URZ ;  /* 0x0000000108087899 */ /* 0x000fe400080006ff */
[----:B------:R-:W-:-:S04]  /*0680*/  UIADD3 UR6, UPT, UPT, -UR6, 0x100000, URZ ;  /* 0x0010000006067890 */ /* 0x000fc8000fffe1ff */
[----:B------:R-:W-:Y:S02]  /*0690*/  USHF.L.U32 UR7, UR6, 0xb, URZ ;  /* 0x0000000b06077899 */ /* 0x000fe400080006ff */
[----:B------:R-:W-:Y:S01]  /*06a0*/  USHF.L.U32 UR6, UR6, 0x1, URZ ;  /* 0x0000000106067899 */ /* 0x000fe200080006ff */
[----:B------:R-:W3:Y:S03]  /*06b0*/  FENCE.VIEW.ASYNC.S ;  /* 0x00000000000073c6 */ /* 0x000ee60000000000 */
[----:B---3--:R3:W4:Y:S08]  /*06c0*/  SYNCS.EXCH.64 URZ, [UR4], UR8 ;  /* 0x0000000804ff75b2 */ /* 0x0087300008000100 */
[----:B------:R3:W1:Y:S01]  /*06d0*/  SYNCS.EXCH.64 URZ, [UR4+0x68], UR6 ;  /* 0x0000680604ff75b2 */ /* 0x0006620008000100 */
        /* <DEDUP_REMOVED lines=23> */
[----:B------:R3:W1:Y:S02]  /*0850*/  SYNCS.EXCH.64 URZ, [UR4+0xc8], UR6 ;  /* 0x0000c80604ff75b2 */ /* 0x0006640008000100 */
[----:B---34-:R-:W-:Y:S01]  /*0860*/  NOP ;  /* 0x0000000000007918 */ /* 0x018fe20000000000 */
.L_x_10:
[----:B------:R-:W-:Y:S05]  /*0870*/  BSYNC.RECONVERGENT B0 ;  /* 0x0000000000007941 */ /* 0x000fea0003800200 */
.L_x_9:
[----:B------:R-:W3:Y:S01]  /*0880*/  SHFL.IDX PT, R0, R85, RZ, 0x1f ;  /* 0x00001fff55007589 */ /* 0x000ee200000e0000 */
[----:B------:R-:W-:Y:S01]  /*0890*/  NOP ;  /* 0x0000000000007918 */ /* 0x000fe20000000000 */
[----:B---3--:R-:W-:-:S13]  /*08a0*/  ISETP.NE.AND P1, PT, R0, 0x1, PT ;  /* 0x000000010000780c */ /* 0x008fda0003f25270 */
[----:B------:R-:W-:Y:S05]  /*08b0*/  @P1 BRA `(.L_x_11) ;  /* 0x0000000000541947 */ /* 0x000fea0003800000 */
        /* <DEDUP_REMOVED lines=10> */
[----:B------:R-:W-:Y:S01]  /*0960*/  ELECT P1, URZ, PT ;  /* 0x0000000000ff782f */ /* 0x000fe20003820000 */
[----:B------:R-:W3:Y:S02]  /*0970*/  FENCE.VIEW.ASYNC.S ;  /* 0x00000000000073c6 */ /* 0x000ee40000000000 */
[----:B---3--:R3:W4:Y:S08]  /*0980*/  SYNCS.EXCH.64 URZ, [UR4+0xd0], UR8 ;  /* 0x0000d00804ff75b2 */ /* 0x0087300008000100 */
[----:B------:R3:W1:Y:S01]  /*0990*/  SYNCS.EXCH.64 URZ, [UR4+0xf0], UR6 ;  /* 0x0000f00604ff75b2 */ /* 0x0006620008000100 */
[----:B------:R3:W1:Y:S01]  /*09a0*/  SYNCS.EXCH.64 URZ, [UR4+0xd8], UR8 ;  /* 0x0000d80804ff75b2 */ /* 0x0006620008000100 */
[----:B------:R3:W1:Y:S01]  /*09b0*/  SYNCS.EXCH.64 URZ, [UR4+0xf8], UR6 ;  /* 0x0000f80604ff75b2 */ /* 0x0006620008000100 */
[----:B------:R3:W1:Y:S01]  /*09c0*/  SYNCS.EXCH.64 URZ, [UR4+0xe0], UR8 ;  /* 0x0000e00804ff75b2 */ /* 0x0006620008000100 */
[----:B------:R3:W1:Y:S01]  /*09d0*/  SYNCS.EXCH.64 URZ, [UR4+0x100], UR6 ;  /* 0x0001000604ff75b2 */ /* 0x0006620008000100 */
[----:B------:R3:W1:Y:S01]  /*09e0*/  SYNCS.EXCH.64 URZ, [UR4+0xe8], UR8 ;  /* 0x0000e80804ff75b2 */ /* 0x0006620008000100 */
[----:B------:R3:W1:Y:S01]  /*09f0*/  SYNCS.EXCH.64 URZ, [UR4+0x108], UR6 ;  /* 0x0001080604ff75b2 */ /* 0x0006620008000100 */
[----:B------:R-:W-:Y:S01]  /*0a00*/  NOP ;  /* 0x0000000000007918 */ /* 0x000fe20000000000 */
.L_x_11:
[----:B------:R-:W2:Y:S01]  /*0a10*/  SHFL.IDX PT, R0, R85, RZ, 0x1f ;  /* 0x00001fff55007589 */ /* 0x000ea200000e0000 */
[----:B------:R-:W-:Y:S01]  /*0a20*/  NOP ;  /* 0x0000000000007918 */ /* 0x000fe20000000000 */
[----:B--2---:R-:W-:-:S13]  /*0a30*/  ISETP.NE.AND P1, PT, R0, 0x3, PT ;  /* 0x000000030000780c */ /* 0x004fda0003f25270 */
[----:B------:R-:W-:Y:S05]  /*0a40*/  @P1 BRA `(.L_x_12) ;  /* 0x00000000002c1947 */ /* 0x000fea0003800000 */
[----:B---3--:R-:W-:Y:S01]  /*0a50*/  UMOV UR6, 0x400 ;  /* 0x0000040000067882 */ /* 0x008fe20000000000 */
[----:B------:R-:W-:Y:S01]  /*0a60*/  UMOV UR4, 0x20 ;  /* 0x0000002000047882 */ /* 0x000fe20000000000 */
[----:B------:R-:W-:Y:S02]  /*0a70*/  ULEA UR6, UR57, UR6, 0x18 ;  /* 0x0000000639067291 */ /* 0x000fe4000f8ec0ff */
[----:B------:R-:W-:-:S04]  /*0a80*/  UIADD3 UR4, UPT, UPT, -UR4, 0x100000, URZ ;  /* 0x0010000004047890 */ /* 0x000fc8000fffe1ff */
[----:B------:R-:W-:Y:S02]  /*0a90*/  USHF.L.U32 UR5, UR4, 0xb, URZ ;  /* 0x0000000b04057899 */ /* 0x000fe400080006ff */
[----:B------:R-:W-:Y:S01]  /*0aa0*/  USHF.L.U32 UR4, UR4, 0x1, URZ ;  /* 0x0000000104047899 */ /* 0x000fe200080006ff */
[----:B------:R-:W-:Y:S01]  /*0ab0*/  ELECT P1, URZ, PT ;  /* 0x0000000000ff782f */ /* 0x000fe20003820000 */
[----:B------:R-:W2:Y:S10]  /*0ac0*/  FENCE.VIEW.ASYNC.S ;  /* 0x00000000000073c6 */ /* 0x000eb40000000000 */
[----:B--2---:R2:W3:Y:S01]  /*0ad0*/  SYNCS.EXCH.64 URZ, [UR6+0x110], UR4 ;  /* 0x0001100406ff75b2 */ /* 0x0044e20008000100 */
[----:B------:R2:W1:Y:S01]  /*0ae0*/  SYNCS.EXCH.64 URZ, [UR6+0x118], UR4 ;  /* 0x0001180406ff75b2 */ /* 0x0004620008000100 */
[----:B------:R-:W-:Y:S01]  /*0af0*/  NOP ;  /* 0x0000000000007918 */ /* 0x000fe20000000000 */
.L_x_12:
[----:B------:R-:W4:Y:S01]  /*0b00*/  SHFL.IDX PT, R0, R85, RZ, 0x1f ;  /* 0x00001fff55007589 */ /* 0x000f2200000e0000 */
[----:B------:R-:W-:Y:S01]  /*0b10*/  NOP ;  /* 0x0000000000007918 */ /* 0x000fe20000000000 */
[----:B----4-:R-:W-:-:S13]  /*0b20*/  ISETP.NE.AND P1, PT, R0, 0x4, PT ;  /* 0x000000040000780c */ /* 0x010fda0003f25270 */
[----:B------:R-:W-:Y:S05]  /*0b30*/  @P1 BRA `(.L_x_13) ;  /* 0x0000000000481947 */ /* 0x000fea0003800000 */
[----:B--23--:R-:W-:Y:S01]  /*0b40*/  UMOV UR4, 0x720 ;  /* 0x0000072000047882 */ /* 0x00cfe20000000000 */
[----:B------:R-:W-:Y:S01]  /*0b50*/  UMOV UR6, 0x400 ;  /* 0x0000040000067882 */ /* 0x000fe20000000000 */
[----:B------:R-:W-:Y:S01]  /*0b60*/  USEL UR4, UR4, 0x620, UP4 ;  /* 0x0000062004047887 */ /* 0x000fe2000a000000 */
        /* <DEDUP_REMOVED lines=9> */
[----:B------:R-:W2:Y:S02]  /*0c00*/  FENCE.VIEW.ASYNC.S ;  /* 0x00000000000073c6 */ /* 0x000ea40000000000 */
[----:B--2---:R4:W2:Y:S08]  /*0c10*/  SYNCS.EXCH.64 URZ, [UR6+0x120], UR8 ;  /* 0x0001200806ff75b2 */ /* 0x0048b00008000100 */
[----:B------:R4:W3:Y:S01]  /*0c20*/  SYNCS.EXCH.64 URZ, [UR6+0x130], UR4 ;  /* 0x0001300406ff75b2 */ /* 0x0008e20008000100 */
[----:B------:R4:W1:Y:S01]  /*0c30*/  SYNCS.EXCH.64 URZ, [UR6+0x128], UR8 ;  /* 0x0001280806ff75b2 */ /* 0x0008620008000100 */
[----:B------:R4:W1:Y:S02]  /*0c40*/  SYNCS.EXCH.64 URZ, [UR6+0x138], UR4 ;  /* 0x0001380406ff75b2 */ /* 0x0008640008000100 */
[----:B----4-:R-:W-:Y:S01]  /*0c50*/  NOP ;  /* 0x0000000000007918 */ /* 0x010fe20000000000 */
.L_x_13:
[----:B------:R-:W4:Y:S01]  /*0c60*/  SHFL.IDX PT, R0, R85, RZ, 0x1f ;  /* 0x00001fff55007589 */ /* 0x000f2200000e0000 */
[----:B------:R-:W-:Y:S01]  /*0c70*/  NOP ;  /* 0x0000000000007918 */ /* 0x000fe20000000000 */
[----:B----4-:R-:W-:-:S13]  /*0c80*/  ISETP.NE.AND P1, PT, R0, 0x5, PT ;  /* 0x000000050000780c */ /* 0x010fda0003f25270 */
[----:B------:R-:W-:Y:S05]  /*0c90*/  @P1 BRA `(.L_x_14) ;  /* 0x0000000000441947 */ /* 0x000fea0003800000 */
[----:B--23--:R-:W-:Y:S01]  /*0ca0*/  UMOV UR4, 0x400 ;  /* 0x0000040000047882 */ /* 0x00cfe20000000000 */
        /* <DEDUP_REMOVED lines=16> */
.L_x_14:
[----:B------:R-:W4:Y:S01]  /*0db0*/  SHFL.IDX PT, R0, R85, RZ, 0x1f ;  /* 0x00001fff55007589 */ /* 0x000f2200000e0000 */
[----:B------:R-:W-:Y:S01]  /*0dc0*/  ISETP.NE.OR P0, PT, RZ, UR19, !P0 ;  /* 0x00000013ff007c0c */ /* 0x000fe2000c705670 */
[----:B------:R-:W-:Y:S01]  /*0dd0*/  NOP ;  /* 0x0000000000007918 */ /* 0x000fe20000000000 */
[----:B----4-:R-:W-:-:S13]  /*0de0*/  ISETP.NE.AND P1, PT, R0, 0x3, PT ;  /* 0x000000030000780c */ /* 0x010fda0003f25270 */
[----:B------:R-:W-:Y:S05]  /*0df0*/  @P1 BRA `(.L_x_15) ;  /* 0x0000000000341947 */ /* 0x000fea0003800000 */
[----:B--23--:R-:W-:Y:S01]  /*0e00*/  UMOV UR4, 0x400 ;  /* 0x0000040000047882 */ /* 0x00cfe20000000000 */
[----:B------:R-:W-:Y:S01]  /*0e10*/  UMOV UR6, 0x20 ;  /* 0x0000002000067882 */ /* 0x000fe20000000000 */
[----:B------:R-:W-:Y:S02]  /*0e20*/  ULEA UR4, UR57, UR4, 0x18 ;  /* 0x0000000439047291 */ /* 0x000fe4000f8ec0ff */
[----:B------:R-:W-:-:S04]  /*0e30*/  UIADD3 UR6, UPT, UPT, -UR6, 0x100000, URZ ;  /* 0x0010000006067890 */ /* 0x000fc8000fffe1ff */
[----:B------:R-:W-:Y:S02]  /*0e40*/  USHF.L.U32 UR7, UR6, 0xb, URZ ;  /* 0x0000000b06077899 */ /* 0x000fe400080006ff */
[----:B------:R-:W-:Y:S01]  /*0e50*/  USHF.L.U32 UR6, UR6, 0x1, URZ ;  /* 0x0000000106067899 */ /* 0x000fe200080006ff */
[----:B------:R-:W-:Y:S01]  /*0e60*/  ELECT P1, URZ, PT ;  /* 0x0000000000ff782f */ /* 0x000fe20003820000 */
[----:B------:R-:W2:Y:S10]  /*0e70*/  FENCE.VIEW.ASYNC.S ;  /* 0x00000000000073c6 */ /* 0x000eb40000000000 */
[----:B--2---:R4:W2:Y:S01]  /*0e80*/  SYNCS.EXCH.64 URZ, [UR4+0x160], UR6 ;  /* 0x0001600604ff75b2 */ /* 0x0048a20008000100 */
[----:B------:R4:W3:Y:S01]  /*0e90*/  SYNCS.EXCH.64 URZ, [UR4+0x170], UR6 ;  /* 0x0001700604ff75b2 */ /* 0x0008e20008000100 */
[----:B------:R4:W1:Y:S01]  /*0ea0*/  SYNCS.EXCH.64 URZ, [UR4+0x168], UR6 ;  /* 0x0001680604ff75b2 */ /* 0x0008620008000100 */
[----:B------:R4:W1:Y:S02]  /*0eb0*/  SYNCS.EXCH.64 URZ, [UR4+0x178], UR6 ;  /* 0x0001780604ff75b2 */ /* 0x0008640008000100 */
[----:B----4-:R-:W-:Y:S01]  /*0ec0*/  NOP ;  /* 0x0000000000007918 */ /* 0x010fe20000000000 */
.L_x_15:
[----:B------:R-:W-:Y:S01]  /*0ed0*/  VOTEU.ALL UP0, P0 ;  /* 0x0000000000ff7886 */ /* 0x000fe20000000000 */
[----:B--23--:R-:W-:Y:S01]  /*0ee0*/  UMOV UR4, 0x20 ;  /* 0x0000002000047882 */ /* 0x00cfe20000000000 */
[----:B------:R-:W2:Y:S01]  /*0ef0*/  LDCU UR7, c[0x0][0x36c] ;  /* 0x00006d80ff0777ac */ /* 0x000ea20008000800 */
[----:B------:R-:W-:Y:S01]  /*0f00*/  NOP ;  /* 0x0000000000007918 */ /* 0x000fe20000000000 */
[----:B------:R-:W-:Y:S01]  /*0f10*/  LOP3.LUT R0, R97, 0x1f, RZ, 0xc0, !PT ;  /* 0x0000001f61007812 */ /* 0x000fe200078ec0ff */
[----:B------:R-:W-:Y:S01]  /*0f20*/  @!UP0 UMOV UR6, 0x400 ;  /* 0x0000040000068882 */ /* 0x000fe20000000000 */
[----:B------:R-:W-:-:S04]  /*0f30*/  @!UP0 UIADD3 UR4, UPT, UPT, -UR4, 0x100000, URZ ;  /* 0x0010000004048890 */ /* 0x000fc8000fffe1ff */
[----:B------:R-:W-:Y:S02]  /*0f40*/  @!UP0 USHF.L.U32 UR5, UR4, 0xb, URZ ;  /* 0x0000000b04058899 */ /* 0x000fe400080006ff */
[----:B------:R-:W-:Y:S02]  /*0f50*/  @!UP0 USHF.L.U32 UR4, UR4, 0x1, URZ ;  /* 0x0000000104048899 */ /* 0x000fe400080006ff */
[----:B------:R-:W-:Y:S01]  /*0f60*/  @!UP0 ULEA UR6, UR57, UR6, 0x18 ;  /* 0x0000000639068291 */ /* 0x000fe2000f8ec0ff */
[----:B------:R-:W-:Y:S01]  /*0f70*/  VOTEU.ALL UP0, P0 ;  /* 0x0000000000ff7886 */ /* 0x000fe20000000000 */
[----:B------:R-:W-:Y:S02]  /*0f80*/  UISETP.NE.AND UP5, UPT, UR19, URZ, UPT ;  /* 0x000000ff1300728c */ /* 0x000fe4000bfa5270 */
[----:B--2---:R-:W-:Y:S01]  /*0f90*/  UISETP.EQ.U32.AND UP6, UPT, UR7, 0x1, UPT ;  /* 0x000000010700788c */ /* 0x004fe2000bfc2070 */
[----:B------:R-:W2:Y:S07]  /*0fa0*/  FENCE.VIEW.ASYNC.S ;  /* 0x00000000000073c6 */ /* 0x000eae0000000000 */
[----:B--2---:R2:W3:Y:S01]  /*0fb0*/  @!UP0 SYNCS.EXCH.64 URZ, [UR6+0x180], UR4 ;  /* 0x0001800406ff85b2 */ /* 0x0044e20008000100 */
[----:B------:R-:W-:Y:S05]  /*0fc0*/  BRA.U !UP6, `(.L_x_16) ;  /* 0x000000010e087547 */ /* 0x000fea000b800000 */
[----:B-1-3--:R-:W-:Y:S01]  /*0fd0*/  UCGABAR_ARV ;  /* 0x00000000000079c7 */ /* 0x00afe20008000000 */
[----:B------:R-:W-:Y:S05]  /*0fe0*/  BRA `(.L_x_17) ;  /* 0x0000000000047947 */ /* 0x000fea0003800000 */
.L_x_16:
[----:B-1-3--:R-:W-:Y:S01]  /*0ff0*/  NOP ;  /* 0x0000000000007918 */ /* 0x00afe20000000000 */
.L_x_17:
[----:B------:R-:W1:Y:S01]  /*1000*/  S2UR UR67, SR_CTAID.X ;  /* 0x00000000004379c3 */ /* 0x000e620000002500 */
[----:B------:R-:W-:-:S05]  /*1010*/  CS2R.32 R86, SR_CgaSize ;  /* 0x0000000000567805 */ /* 0x000fca0000008a00 */
[----:B------:R-:W-:-:S05]  /*1020*/  IMAD R86, R86, -0xa0, RZ ;  /* 0xffffff6056567824 */ /* 0x000fca00078e02ff */
[----:B--2---:R-:W-:-:S14]  /*1030*/  R2UR UR5, R86 ;  /* 0x00000000560572ca */ /* 0x004fdc00000e0000 */
[----:B------:R-:W2:Y:S01]  /*1040*/  LDCU UR5, c[0x0][UR5+0x2b0] ;  /* 0x00005600050577ac */ /* 0x000ea20008000800 */
[----:B------:R-:W-:-:S05]  /*1050*/  CS2R.32 R86, SR_CgaSize ;  /* 0x0000000000567805 */ /* 0x000fca0000008a00 */
[----:B------:R-:W-:-:S05]  /*1060*/  IMAD R86, R86, -0xa0, RZ ;  /* 0xffffff6056567824 */ /* 0x000fca00078e02ff */
[----:B------:R-:W-:-:S14]  /*1070*/  R2UR UR4, R86 ;  /* 0x00000000560472ca */ /* 0x000fdc00000e0000 */
[----:B------:R-:W3:Y:S01]  /*1080*/  LDCU UR4, c[0x0][UR4+0x2b4] ;  /* 0x00005680040477ac */ /* 0x000ee20008000800 */
[----:B------:R-:W4:Y:S01]  /*1090*/  S2UR UR12, SR_CTAID.Y ;  /* 0x00000000000c79c3 */ /* 0x000f220000002600 */
[----:B------:R-:W-:-:S05]  /*10a0*/  CS2R.32 R86, SR_CgaSize ;  /* 0x0000000000567805 */ /* 0x000fca0000008a00 */
[----:B------:R-:W-:-:S05]  /*10b0*/  IMAD R86, R86, -0xa0, RZ ;  /* 0xffffff6056567824 */ /* 0x000fca00078e02ff */
[----:B------:R-:W-:-:S14]  /*10c0*/  R2UR UR7, R86 ;  /* 0x00000000560772ca */ /* 0x000fdc00000e0000 */
[----:B------:R-:W3:Y:S01]  /*10d0*/  LDCU UR7, c[0x0][UR7+0x2a0] ;  /* 0x00005400070777ac */ /* 0x000ee20008000800 */
[----:B------:R-:W-:-:S05]  /*10e0*/  CS2R.32 R86, SR_CgaSize ;  /* 0x0000000000567805 */ /* 0x000fca0000008a00 */
[----:B------:R-:W-:-:S05]  /*10f0*/  IMAD R86, R86, -0xa0, RZ ;  /* 0xffffff6056567824 */ /* 0x000fca00078e02ff */
[----:B------:R-:W-:-:S14]  /*1100*/  R2UR UR63, R86 ;  /* 0x00000000563f72ca */ /* 0x000fdc00000e0000 */
[----:B------:R-:W3:Y:S01]  /*1110*/  LDCU UR63, c[0x0][UR63+0x2a4] ;  /* 0x000054803f3f77ac */ /* 0x000ee20008000800 */
[----:B------:R-:W-:Y:S02]  /*1120*/  UISETP.GT.U32.AND UP1, UPT, UR50, 0xffff, UPT ;  /* 0x0000ffff3200788c */ /* 0x000fe4000bf24070 */
[----:B------:R-:W-:Y:S02]  /*1130*/  USHF.R.U32.HI UR11, URZ, 0x1, UR57 ;  /* 0x00000001ff0b7899 */ /* 0x000fe40008011639 */
[----:B------:R-:W-:Y:S02]  /*1140*/  USHF.L.U32 UR46, UR57, 0xa, URZ ;  /* 0x0000000a392e7899 */ /* 0x000fe400080006ff */
[----:B------:R-:W-:Y:S01]  /*1150*/  USHF.L.U32 UR49, UR57, 0x7, URZ ;  /* 0x0000000739317899 */ /* 0x000fe200080006ff */
[----:B-1----:R-:W-:Y:S01]  /*1160*/  I2FP.F32.U32 R3, UR67 ;  /* 0x0000004300037c45 */ /* 0x002fe20008201000 */
[----:B------:R-:W-:Y:S02]  /*1170*/  USHF.L.U32 UR18, UR57, 0x6, URZ ;  /* 0x0000000639127899 */ /* 0x000fe400080006ff */
[----:B------:R-:W-:-:S02]  /*1180*/  USHF.L.U32 UR47, UR57, 0x9, URZ ;  /* 0x00000009392f7899 */ /* 0x000fc400080006ff */
[----:B--2---:R-:W-:Y:S01]  /*1190*/  FMUL R3, R3, UR5 ;  /* 0x0000000503037c20 */ /* 0x004fe20008400000 */
[----:B------:R-:W-:Y:S01]  /*11a0*/  UMOV UR14, 0x55 ;  /* 0x00000055000e7882 */ /* 0x000fe20000000000 */
[----:B------:R-:W-:Y:S01]  /*11b0*/  UMOV UR13, 0x3 ;  /* 0x00000003000d7882 */ /* 0x000fe20000000000 */
[----:B----4-:R-:W-:Y:S01]  /*11c0*/  I2FP.F32.U32 R2, UR12 ;  /* 0x0000000c00027c45 */ /* 0x010fe20008201000 */
[----:B------:R-:W1:Y:S02]  /*11d0*/  LDCU UR21, c[0x0][0xf24] ;  /* 0x0001e480ff1577ac */ /* 0x000e640008000800 */
[----:B------:R-:W2:Y:S02]  /*11e0*/  F2I.U32.TRUNC.NTZ R3, R3 ;  /* 0x0000000300037305 */ /* 0x000ea4000020f000 */
[----:B---3--:R-:W-:Y:S01]  /*11f0*/  FMUL R2, R2, UR4 ;  /* 0x0000000402027c20 */ /* 0x008fe20008400000 */
[----:B------:R-:W-:Y:S01]  /*1200*/  ULOP3.LUT UR4, UR57, 0x6, URZ, 0xc0, !UPT ;  /* 0x0000000639047892 */ /* 0x000fe2000f8ec0ff */
[----:B------:R-:W3:Y:S04]  /*1210*/  LDCU UR42, c[0x0][0xf24] ;  /* 0x0001e480ff2a77ac */ /* 0x000ee80008000800 */
[----:B------:R-:W4:Y:S01]  /*1220*/  F2I.U32.TRUNC.NTZ R2, R2 ;  /* 0x0000000200027305 */ /* 0x000f22000020f000 */
[----:B------:R-:W-:Y:S01]  /*1230*/  UISETP.GT.U32.AND UP0, UPT, UR4, 0xffff, UPT ;  /* 0x0000ffff0400788c */ /* 0x000fe2000bf04070 */
[----:B------:R-:W1:Y:S01]  /*1240*/  LDCU UR29, c[0x0][0xf30] ;  /* 0x0001e600ff1d77ac */ /* 0x000e620008000800 */
[----:B--2---:R-:W-:-:S02]  /*1250*/  R2UR UR5, R3 ;  /* 0x00000000030572ca */ /* 0x004fc400000e0000 */
[----:B------:R-:W-:Y:S01]  /*1260*/  USEL UR43, UR4, 0xffff, !UP0 ;  /* 0x0000ffff042b7887 */ /* 0x000fe2000c000000 */
[----:B------:R-:W-:Y:S01]  /*1270*/  PRMT R3, RZ, 0x7610, R3 ;  /* 0x00007610ff037816 */ /* 0x000fe20000000003 */
[----:B------:R-:W-:Y:S01]  /*1280*/  USEL UR37, UR50, 0xffff, !UP1 ;  /* 0x0000ffff32257887 */ /* 0x000fe2000c800000 */
[----:B------:R-:W-:Y:S01]  /*1290*/  UMOV UR20, UR67 ;  /* 0x0000004300147c82 */ /* 0x000fe20008000000 */
[----:B----4-:R-:W-:Y:S02]  /*12a0*/  R2UR UR6, R2 ;  /* 0x00000000020672ca */ /* 0x010fe400000e0000 */
[----:B------:R-:W-:-:S05]  /*12b0*/  PRMT R2, RZ, 0x7610, R2 ;  /* 0x00007610ff027816 */ /* 0x000fca0000000002 */
[----:B------:R-:W-:-:S04]  /*12c0*/  UIADD3 UR5, UPT, UPT, -UR5, URZ, URZ ;  /* 0x000000ff05057290 */ /* 0x000fc8000fffe1ff */
[----:B------:R-:W-:Y:S02]  /*12d0*/  UIMAD UR5, UR7, UR5, UR67 ;  /* 0x00000005070572a4 */ /* 0x000fe4000f8e0243 */
[----:B------:R-:W-:-:S04]  /*12e0*/  UIADD3 UR4, UPT, UPT, -UR6, URZ, URZ ;  /* 0x000000ff06047290 */ /* 0x000fc8000fffe1ff */
[----:B------:R-:W-:Y:S01]  /*12f0*/  IMAD.U32 R86, RZ, RZ, UR5 ;  /* 0x00000005ff567e24 */ /* 0x000fe2000f8e00ff */
[----:B------:R-:W-:Y:S01]  /*1300*/  UIMAD UR63, UR63, UR4, UR12 ;  /* 0x000000043f3f72a4 */ /* 0x000fe2000f8e020c */
[----:B-1-3--:R-:W-:Y:S11]  /*1310*/  BRA.U UP5, `(.L_x_18) ;  /* 0x00000001055c7547 */ /* 0x00aff6000b800000 */
[----:B------:R-:W-:-:S13]  /*1320*/  R2UR UR4, R86 ;  /* 0x00000000560472ca */ /* 0x000fda00000e0000 */
[----:B------:R-:W-:Y:S02]  /*1330*/  UISETP.GT.U32.AND UP0, UPT, UR4, 0x1, UPT ;  /* 0x000000010400788c */ /* 0x000fe4000bf04070 */
[----:B------:R-:W-:Y:S02]  /*1340*/  ULOP3.LUT UR10, UR4, 0xfffffffe, URZ, 0xc0, !UPT ;  /* 0xfffffffe040a7892 */ /* 0x000fe4000f8ec0ff */
[----:B------:R-:W-:Y:S02]  /*1350*/  UISETP.NE.AND UP3, UPT, UR63, URZ, UP0 ;  /* 0x000000ff3f00728c */ /* 0x000fe40008765270 */
[----:B------:R-:W-:Y:S02]  /*1360*/  UISETP.NE.AND UP2, UPT, UR63, 0x1, UP0 ;  /* 0x000000013f00788c */ /* 0x000fe40008745270 */
[----:B------:R-:W-:Y:S02]  /*1370*/  UISETP.NE.AND UP1, UPT, UR63, 0x2, UP0 ;  /* 0x000000023f00788c */ /* 0x000fe40008725270 */
[----:B------:R-:W-:-:S02]  /*1380*/  UISETP.NE.AND UP0, UPT, UR63, 0x3, UP0 ;  /* 0x000000033f00788c */ /* 0x000fc40008705270 */
[----:B------:R-:W-:Y:S02]  /*1390*/  USEL UR6, URZ, 0x1, UP3 ;  /* 0x00000001ff067887 */ /* 0x000fe40009800000 */
[----:B------:R-:W-:Y:S02]  /*13a0*/  USEL UR5, URZ, 0x4, UP2 ;  /* 0x00000004ff057887 */ /* 0x000fe40009000000 */
[----:B------:R-:W-:Y:S02]  /*13b0*/  USEL UR4, URZ, 0x10, UP1 ;  /* 0x00000010ff047887 */ /* 0x000fe40008800000 */
[----:B------:R-:W-:Y:S02]  /*13c0*/  USEL UR9, URZ, 0x40, UP0 ;  /* 0x00000040ff097887 */ /* 0x000fe40008000000 */
[----:B------:R-:W-:Y:S02]  /*13d0*/  USEL UR8, URZ, 0x2, UP3 ;  /* 0x00000002ff087887 */ /* 0x000fe40009800000 */
[----:B------:R-:W-:-:S02]  /*13e0*/  UIADD3 UR4, UPT, UPT, UR4, UR5, UR6 ;  /* 0x0000000504047290 */ /* 0x000fc4000fffe006 */
[----:B------:R-:W-:Y:S02]  /*13f0*/  USEL UR7, URZ, 0x8, UP2 ;  /* 0x00000008ff077887 */ /* 0x000fe40009000000 */
[----:B------:R-:W-:Y:S02]  /*1400*/  USEL UR6, URZ, 0x20, UP1 ;  /* 0x00000020ff067887 */ /* 0x000fe40008800000 */
[----:B------:R-:W-:Y:S02]  /*1410*/  UIADD3 UR5, UPT, UPT, UR8, UR9, UR4 ;  /* 0x0000000908057290 */ /* 0x000fe4000fffe004 */
[----:B------:R-:W-:Y:S02]  /*1420*/  ULEA UR4, UR63, UR10, 0x1 ;  /* 0x0000000a3f047291 */ /* 0x000fe4000f8e08ff */
[----:B------:R-:W-:Y:S02]  /*1430*/  USEL UR8, URZ, 0x80, UP0 ;  /* 0x00000080ff087887 */ /* 0x000fe40008000000 */
[----:B------:R-:W-:-:S02]  /*1440*/  UIADD3 UR5, UPT, UPT, UR6, UR7, UR5 ;  /* 0x0000000706057290 */ /* 0x000fc4000fffe005 */
[----:B------:R-:W-:Y:S02]  /*1450*/  USHF.L.U32 UR4, UR13, UR4, URZ ;  /* 0x000000040d047299 */ /* 0x000fe400080006ff */
[----:B------:R-:W-:-:S04]  /*1460*/  UIADD3 UR5, UPT, UPT, UR5, UR8, URZ ;  /* 0x0000000805057290 */ /* 0x000fc8000fffe0ff */
[----:B------:R-:W-:Y:S02]  /*1470*/  IMAD.U32 R2, RZ, RZ, UR4 ;  /* 0x00000004ff027e24 */ /* 0x000fe4000f8e00ff */
[----:B------:R-:W-:-:S07]  /*1480*/  MOV R3, UR5 ;  /* 0x0000000500037c02 */ /* 0x000fce0008000f00 */
.L_x_18:
[----:B------:R-:W1:Y:S01]  /*1490*/  S2UR UR36, SR_CTAID.Z ;  /* 0x00000000002479c3 */ /* 0x000e620000002700 */
[----:B------:R-:W-:Y:S02]  /*14a0*/  UISETP.GE.AND UP0, UPT, UR21, 0x1, UPT ;  /* 0x000000011500788c */ /* 0x000fe4000bf06270 */
[----:B------:R-:W-:Y:S02]  /*14b0*/  ULOP3.LUT UR64, UR11, 0x3, URZ, 0xc0, !UPT ;  /* 0x000000030b407892 */ /* 0x000fe4000f8ec0ff */
[----:B------:R-:W-:Y:S02]  /*14c0*/  ULOP3.LUT UR47, UR47, 0x200, URZ, 0xc0, !UPT ;  /* 0x000002002f2f7892 */ /* 0x000fe4000f8ec0ff */
[----:B------:R-:W-:Y:S02]  /*14d0*/  ULOP3.LUT UR37, UR37, 0xffff, URZ, 0xc0, !UPT ;  /* 0x0000ffff25257892 */ /* 0x000fe4000f8ec0ff */
[----:B------:R-:W-:Y:S02]  /*14e0*/  ULOP3.LUT UR43, UR43, 0xffff, URZ, 0xc0, !UPT ;  /* 0x0000ffff2b2b7892 */ /* 0x000fe4000f8ec0ff */
[----:B------:R-:W-:-:S02]  /*14f0*/  UISETP.NE.AND UP3, UPT, UR19, 0x2, UPT ;  /* 0x000000021300788c */ /* 0x000fc4000bf65270 */
[----:B------:R-:W-:Y:S02]  /*1500*/  ULOP3.LUT UR68, UR67, 0x1, URZ, 0xc0, !UPT ;  /* 0x0000000143447892 */ /* 0x000fe4000f8ec0ff */
[----:B------:R-:W-:Y:S02]  /*1510*/  ULOP3.LUT UR46, UR46, 0x1800, URZ, 0xc0, !UPT ;  /* 0x000018002e2e7892 */ /* 0x000fe4000f8ec0ff */
[----:B------:R-:W-:Y:S02]  /*1520*/  ULOP3.LUT UR49, UR49, 0x300, URZ, 0xc0, !UPT ;  /* 0x0000030031317892 */ /* 0x000fe4000f8ec0ff */
[----:B------:R-:W-:Y:S02]  /*1530*/  ULOP3.LUT UR18, UR18, 0x80, URZ, 0xc0, !UPT ;  /* 0x0000008012127892 */ /* 0x000fe4000f8ec0ff */
[----:B------:R-:W-:Y:S02]  /*1540*/  USHF.R.U32.HI UR53, URZ, 0x1, UR64 ;  /* 0x00000001ff357899 */ /* 0x000fe40008011640 */
[----:B------:R-:W-:-:S02]  /*1550*/  USHF.R.U32.HI UR52, URZ, 0x9, UR47 ;  /* 0x00000009ff347899 */ /* 0x000fc4000801162f */
[----:B------:R-:W-:Y:S02]  /*1560*/  USHF.L.U32 UR37, UR14, UR37, URZ ;  /* 0x000000250e257299 */ /* 0x000fe400080006ff */
[----:B------:R-:W-:Y:S01]  /*1570*/  USHF.L.U32 UR43, UR13, UR43, URZ ;  /* 0x0000002b0d2b7299 */ /* 0x000fe200080006ff */
[----:B-1----:R-:W-:Y:S11]  /*1580*/  BRA.U !UP0, `(.L_x_19) ;  /* 0x0000000108d47547 */ /* 0x002ff6000b800000 */
[----:B------:R-:W1:Y:S01]  /*1590*/  LDCU.128 UR24, c[0x0][0xf10] ;  /* 0x0001e200ff1877ac */ /* 0x000e620008000c00 */
[----:B------:R-:W2:Y:S01]  /*15a0*/  LDCU UR6, c[0x0][0x370] ;  /* 0x00006e00ff0677ac */ /* 0x000ea20008000800 */
[----:B------:R-:W3:Y:S01]  /*15b0*/  LDCU UR5, c[0x0][0x374] ;  /* 0x00006e80ff0577ac */ /* 0x000ee20008000800 */
[----:B------:R-:W4:Y:S01]  /*15c0*/  LDCU UR28, c[0x0][0xf0c] ;  /* 0x0001e180ff1c77ac */ /* 0x000f220008000800 */
[----:B------:R-:W4:Y:S01]  /*15d0*/  LDCU UR7, c[0x0][0xf20] ;  /* 0x0001e400ff0777ac */ /* 0x000f220008000800 */
[----:B------:R-:W4:Y:S01]  /*15e0*/  LDCU.64 UR8, c[0x0][0xf28] ;  /* 0x0001e500ff0877ac */ /* 0x000f220008000a00 */
[----:B-1----:R-:W-:Y:S02]  /*15f0*/  UISETP.NE.AND UP0, UPT, UR26, 0x1, UPT ;  /* 0x000000011a00788c */ /* 0x002fe4000bf05270 */
[----:B---3--:R-:W-:Y:S02]  /*1600*/  UIMAD.WIDE.U32 UR10, UR5, UR27, URZ ;  /* 0x0000001b050a72a5 */ /* 0x008fe4000f8e00ff */
[----:B--2---:R-:W-:-:S02]  /*1610*/  UIMAD.WIDE.U32 UR16, UR6, UR24, URZ ;  /* 0x00000018061072a5 */ /* 0x004fc4000f8e00ff */
[----:B----4-:R-:W-:Y:S02]  /*1620*/  UISETP.NE.AND UP1, UPT, UR28, 0x1, UPT ;  /* 0x000000011c00788c */ /* 0x010fe4000bf25270 */
[----:B------:R-:W-:Y:S01]  /*1630*/  UISETP.NE.AND UP2, UPT, UR21, 0x1, UPT ;  /* 0x000000011500788c */ /* 0x000fe2000bf45270 */
[----:B------:R-:W-:Y:S02]  /*1640*/  UMOV UR10, UR11 ;  /* 0x0000000b000a7c82 */ /* 0x000fe40008000000 */
[----:B------:R-:W-:Y:S01]  /*1650*/  UMOV UR16, UR17 ;  /* 0x0000001100107c82 */ /* 0x000fe20008000000 */
[----:B------:R-:W-:Y:S02]  /*1660*/  @UP0 USHF.R.U32.HI UR5, URZ, UR7, UR10 ;  /* 0x00000007ff050299 */ /* 0x000fe4000801160a */
[----:B------:R-:W-:Y:S02]  /*1670*/  UIMAD.WIDE.U32 UR22, UR12, UR27, URZ ;  /* 0x0000001b0c1672a5 */ /* 0x000fe4000f8e00ff */
[----:B------:R-:W-:-:S02]  /*1680*/  UIMAD.WIDE.U32 UR10, UR5, UR8, URZ ;  /* 0x00000008050a72a5 */ /* 0x000fc4000f8e00ff */
[----:B------:R-:W-:Y:S02]  /*1690*/  @UP1 USHF.R.U32.HI UR6, URZ, UR25, UR16 ;  /* 0x00000019ff061299 */ /* 0x000fe40008011610 */
[----:B------:R-:W-:Y:S02]  /*16a0*/  UIMAD.WIDE.U32 UR14, UR20, UR24, URZ ;  /* 0x00000018140e72a5 */ /* 0x000fe4000f8e00ff */
[----:B------:R-:W-:Y:S01]  /*16b0*/  UIMAD.WIDE.U32 UR16, UR6, UR8, URZ ;  /* 0x00000008061072a5 */ /* 0x000fe2000f8e00ff */
[----:B------:R-:W-:Y:S01]  /*16c0*/  UMOV UR4, UR23 ;  /* 0x0000001700047c82 */ /* 0x000fe20008000000 */
[----:B------:R-:W-:Y:S01]  /*16d0*/  UMOV UR10, UR11 ;  /* 0x0000000b000a7c82 */ /* 0x000fe20008000000 */
[----:B------:R-:W-:Y:S02]  /*16e0*/  USHF.R.U32.HI UR4, URZ, UR7, UR4 ;  /* 0x00000007ff047299 */ /* 0x000fe40008011604 */
[----:B------:R-:W-:Y:S01]  /*16f0*/  @UP2 USHF.R.U32.HI UR5, URZ, UR9, UR10 ;  /* 0x00000009ff052299 */ /* 0x000fe2000801160a */
[----:B------:R-:W-:Y:S01]  /*1700*/  UMOV UR14, UR15 ;  /* 0x0000000f000e7c82 */ /* 0x000fe20008000000 */
[----:B------:R-:W-:Y:S01]  /*1710*/  UMOV UR16, UR17 ;  /* 0x0000001100107c82 */ /* 0x000fe20008000000 */
[----:B------:R-:W-:-:S02]  /*1720*/  USHF.R.U32.HI UR25, URZ, UR25, UR14 ;  /* 0x00000019ff197299 */ /* 0x000fc4000801160e */
[----:B------:R-:W-:Y:S02]  /*1730*/  USEL UR4, UR12, UR4, !UP0 ;  /* 0x000000040c047287 */ /* 0x000fe4000c000000 */
[----:B------:R-:W-:Y:S02]  /*1740*/  @UP2 USHF.R.U32.HI UR6, URZ, UR9, UR16 ;  /* 0x00000009ff062299 */ /* 0x000fe40008011610 */
[----:B------:R-:W-:Y:S02]  /*1750*/  UIMAD UR7, UR5, UR21, URZ ;  /* 0x00000015050772a4 */ /* 0x000fe4000f8e02ff */
[----:B------:R-:W-:Y:S02]  /*1760*/  USEL UR5, UR20, UR25, !UP1 ;  /* 0x0000001914057287 */ /* 0x000fe4000c800000 */
[----:B------:R-:W-:Y:S02]  /*1770*/  UIMAD UR13, UR6, UR21, URZ ;  /* 0x00000015060d72a4 */ /* 0x000fe4000f8e02ff */
[----:B------:R-:W-:-:S02]  /*1780*/  UISETP.GE.AND UP0, UPT, UR4, UR7, UPT ;  /* 0x000000070400728c */ /* 0x000fc4000bf06270 */
[----:B------:R-:W-:Y:S02]  /*1790*/  UIMAD.WIDE.U32 UR10, UR4, UR8, URZ ;  /* 0x00000008040a72a5 */ /* 0x000fe4000f8e00ff */
[----:B------:R-:W-:Y:S02]  /*17a0*/  UISETP.GE.OR UP0, UPT, UR5, UR13, UP0 ;  /* 0x0000000d0500728c */ /* 0x000fe40008706670 */
[----:B------:R-:W-:Y:S02]  /*17b0*/  UIMAD.WIDE.U32 UR14, UR5, UR8, URZ ;  /* 0x00000008050e72a5 */ /* 0x000fe4000f8e00ff */
[----:B------:R-:W-:Y:S01]  /*17c0*/  UIADD3 UR7, UPT, UPT, -UR4, URZ, URZ ;  /* 0x000000ff04077290 */ /* 0x000fe2000fffe1ff */
[----:B------:R-:W-:Y:S01]  /*17d0*/  UMOV UR8, UR11 ;  /* 0x0000000b00087c82 */ /* 0x000fe20008000000 */
[----:B------:R-:W-:Y:S02]  /*17e0*/  UIADD3 UR10, UPT, UPT, -UR5, URZ, URZ ;  /* 0x000000ff050a7290 */ /* 0x000fe4000fffe1ff */
[----:B------:R-:W-:-:S02]  /*17f0*/  USHF.R.U32.HI UR8, URZ, UR9, UR8 ;  /* 0x00000009ff087299 */ /* 0x000fc40008011608 */
[----:B------:R-:W-:Y:S02]  /*1800*/  UIMAD UR12, UR26, UR7, UR12 ;  /* 0x000000071a0c72a4 */ /* 0x000fe4000f8e020c */
[----:B------:R-:W-:Y:S01]  /*1810*/  USEL UR8, UR4, UR8, !UP2 ;  /* 0x0000000804087287 */ /* 0x000fe2000d000000 */
[----:B------:R-:W-:Y:S01]  /*1820*/  @!UP0 UMOV UR7, UR15 ;  /* 0x0000000f00078c82 */ /* 0x000fe20008000000 */
[----:B------:R-:W-:Y:S02]  /*1830*/  UIMAD UR20, UR28, UR10, UR20 ;  /* 0x0000000a1c1472a4 */ /* 0x000fe4000f8e0214 */
[----:B------:R-:W-:Y:S02]  /*1840*/  @!UP0 USHF.R.U32.HI UR7, URZ, UR9, UR7 ;  /* 0x00000009ff078299 */ /* 0x000fe40008011607 */
[----:B------:R-:W-:Y:S02]  /*1850*/  UIADD3 UR9, UPT, UPT, -UR8, URZ, URZ ;  /* 0x000000ff08097290 */ /* 0x000fe4000fffe1ff */
[----:B------:R-:W-:-:S02]  /*1860*/  @!UP0 USEL UR7, UR5, UR7, !UP2 ;  /* 0x0000000705078287 */ /* 0x000fc4000d000000 */
[----:B------:R-:W-:Y:S02]  /*1870*/  UIMAD UR9, UR21, UR9, UR4 ;  /* 0x00000009150972a4 */ /* 0x000fe4000f8e0204 */
[----:B------:R-:W-:Y:S02]  /*1880*/  @!UP0 UIADD3 UR8, UPT, UPT, UR8, -UR7, URZ ;  /* 0x8000000708088290 */ /* 0x000fe4000fffe0ff */
[----:B------:R-:W-:Y:S02]  /*1890*/  @!UP0 UIMAD UR6, UR9, UR6, UR7 ;  /* 0x00000006090682a4 */ /* 0x000fe4000f8e0207 */
[----:B------:R-:W-:-:S04]  /*18a0*/  @!UP0 UIMAD UR4, UR8, UR21, UR5 ;  /* 0x00000015080482a4 */ /* 0x000fc8000f8e0205 */
[----:B------:R-:W-:Y:S01]  /*18b0*/  UIMAD UR12, UR4, UR26, UR12 ;  /* 0x0000001a040c72a4 */ /* 0x000fe2000f8e020c */
[----:B------:R-:W-:Y:S02]  /*18c0*/  @!UP0 UMOV UR5, UR6 ;  /* 0x0000000600058c82 */ /* 0x000fe40008000000 */
[----:B------:R-:W-:-:S12]  /*18d0*/  UIMAD UR20, UR5, UR28, UR20 ;  /* 0x0000001c051472a4 */ /* 0x000fd8000f8e0214 */
.L_x_19:
[----:B------:R-:W-:-:S09]  /*18e0*/  UISETP.NE.AND UP0, UPT, UR29, 0x1, UPT ;  /* 0x000000011d00788c */ /* 0x000fd2000bf05270 */
[----:B------:R-:W-:Y:S05]  /*18f0*/  BRA.U UP0, `(.L_x_20) ;  /* 0x0000000100447547 */ /* 0x000fea000b800000 */
[----:B------:R-:W1:Y:S01]  /*1900*/  LDCU.128 UR8, c[0x0][0xf10] ;  /* 0x0001e200ff0877ac */ /* 0x000e620008000c00 */
[----:B------:R-:W2:Y:S01]  /*1910*/  LDCU UR13, c[0x0][0xf0c] ;  /* 0x0001e180ff0d77ac */ /* 0x000ea20008000800 */
[----:B------:R-:W3:Y:S01]  /*1920*/  LDCU UR14, c[0x0][0xf20] ;  /* 0x0001e400ff0e77ac */ /* 0x000ee20008000800 */
[----:B-1----:R-:W-:Y:S02]  /*1930*/  UIMAD.WIDE.U32 UR6, UR20, UR8, URZ ;  /* 0x00000008140672a5 */ /* 0x002fe4000f8e00ff */
[----:B------:R-:W-:Y:S02]  /*1940*/  UIMAD.WIDE.U32 UR4, UR12, UR11, URZ ;  /* 0x0000000b0c0472a5 */ /* 0x000fe4000f8e00ff */
[----:B--2---:R-:W-:Y:S02]  /*1950*/  UISETP.NE.AND UP1, UPT, UR13, 0x1, UPT ;  /* 0x000000010d00788c */ /* 0x004fe4000bf25270 */
[----:B------:R-:W-:Y:S01]  /*1960*/  UISETP.NE.AND UP0, UPT, UR10, 0x1, UPT ;  /* 0x000000010a00788c */ /* 0x000fe2000bf05270 */
[----:B------:R-:W-:-:S02]  /*1970*/  UMOV UR6, UR7 ;  /* 0x0000000700067c82 */ /* 0x000fc40008000000 */
[----:B------:R-:W-:Y:S01]  /*1980*/  UMOV UR4, UR5 ;  /* 0x0000000500047c82 */ /* 0x000fe20008000000 */
[----:B------:R-:W-:Y:S02]  /*1990*/  USHF.R.U32.HI UR9, URZ, UR9, UR6 ;  /* 0x00000009ff097299 */ /* 0x000fe40008011606 */
[----:B---3--:R-:W-:Y:S02]  /*19a0*/  USHF.R.U32.HI UR4, URZ, UR14, UR4 ;  /* 0x0000000eff047299 */ /* 0x008fe40008011604 */
[----:B------:R-:W-:Y:S02]  /*19b0*/  USEL UR5, UR20, UR9, !UP1 ;  /* 0x0000000914057287 */ /* 0x000fe4000c800000 */
[----:B------:R-:W-:-:S04]  /*19c0*/  USEL UR4, UR12, UR4, !UP0 ;  /* 0x000000040c047287 */ /* 0x000fc8000c000000 */
[----:B------:R-:W-:Y:S02]  /*19d0*/  UIADD3 UR6, UPT, UPT, UR5, -UR4, URZ ;  /* 0x8000000405067290 */ /* 0x000fe4000fffe0ff */
[----:B------:R-:W-:Y:S02]  /*19e0*/  UIADD3 UR4, UPT, UPT, -UR5, UR4, URZ ;  /* 0x0000000405047290 */ /* 0x000fe4000fffe1ff */
[----:B------:R-:W-:Y:S02]  /*19f0*/  UIMAD UR12, UR6, UR10, UR12 ;  /* 0x0000000a060c72a4 */ /* 0x000fe4000f8e020c */
[----:B------:R-:W-:-:S12]  /*1a00*/  UIMAD UR20, UR4, UR13, UR20 ;  /* 0x0000000d041472a4 */ /* 0x000fd8000f8e0214 */
.L_x_20:
[----:B------:R-:W-:Y:S05]  /*1a10*/  BRA.U !UP6, `(.L_x_21) ;  /* 0x000000010e0c7547 */ /* 0x000fea000b800000 */
[----:B------:R-:W-:Y:S01]  /*1a20*/  UCGABAR_WAIT ;  /* 0x0000000000007dc7 */ /* 0x000fe20008000000 */
[----:B------:R-:W-:Y:S01]  /*1a30*/  CCTL.IVALL ;  /* 0x00000000ff00798f */ /* 0x000fe20002000000 */
[----:B------:R-:W-:Y:S05]  /*1a40*/  BRA `(.L_x_22) ;  /* 0x0000000000047947 */ /* 0x000fea0003800000 */
.L_x_21:
[----:B------:R-:W-:Y:S06]  /*1a50*/  BAR.SYNC.DEFER_BLOCKING 0x0 ;  /* 0x0000000000007b1d */ /* 0x000fec0000010000 */
.L_x_22:
[----:B------:R-:W-:Y:S05]  /*1a60*/  BRA.U UP3, `(.L_x_23) ;  /* 0x0000001903ec7547 */ /* 0x000fea000b800000 */
[----:B------:R-:W1:Y:S01]  /*1a70*/  LDCU UR6, c[0x0][0x38c] ;  /* 0x00007180ff0677ac */ /* 0x000e620008000800 */
[----:B------:R-:W-:Y:S01]  /*1a80*/  PLOP3.LUT P2, PT, PT, PT, UP4, 0x80, 0x8 ;  /* 0x000000000008781c */ /* 0x000fe20003f4f048 */
[----:B------:R-:W-:Y:S01]  /*1a90*/  IMAD.MOV.U32 R12, RZ, RZ, 0x1 ;  /* 0x00000001ff0c7424 */ /* 0x000fe200078e00ff */
[----:B------:R-:W-:Y:S02]  /*1aa0*/  ISETP.NE.AND P3, PT, R0, RZ, P4 ;  /* 0x000000ff0000720c */ /* 0x000fe40002765270 */
[----:B------:R-:W-:Y:S02]  /*1ab0*/  CS2R R10, SRZ ;  /* 0x00000000000a7805 */ /* 0x000fe4000001ff00 */
[----:B------:R-:W-:Y:S01]  /*1ac0*/  PLOP3.LUT P2, PT, P2, PT, PT, 0x8, 0x80 ;  /* 0x000000000080781c */ /* 0x000fe2000174e170 */
[----:B------:R-:W-:Y:S01]  /*1ad0*/  IMAD.MOV.U32 R9, RZ, RZ, RZ ;  /* 0x000000ffff097224 */ /* 0x000fe200078e00ff */
[----:B------:R-:W2:Y:S01]  /*1ae0*/  LDCU UR59, c[0x0][0x370] ;  /* 0x00006e00ff3b77ac */ /* 0x000ea20008000800 */
[----:B------:R-:W-:Y:S01]  /*1af0*/  IMAD.MOV.U32 R8, RZ, RZ, 0x1 ;  /* 0x00000001ff087424 */ /* 0x000fe200078e00ff */
[----:B------:R-:W3:Y:S01]  /*1b00*/  LDCU.64 UR44, c[0x0][0x348] ;  /* 0x00006900ff2c77ac */ /* 0x000ee20008000a00 */
[----:B------:R-:W-:Y:S01]  /*1b10*/  ULEA UR64, UR68, UR64, 0x2 ;  /* 0x0000004044407291 */ /* 0x000fe2000f8e10ff */
[----:B------:R-:W4:Y:S01]  /*1b20*/  LDCU UR58, c[0x0][0x374] ;  /* 0x00006e80ff3a77ac */ /* 0x000f220008000800 */
[----:B-1----:R-:W-:-:S02]  /*1b30*/  UIADD3 UR5, UPT, UPT, UR6, 0x7f, URZ ;  /* 0x0000007f06057890 */ /* 0x002fc4000fffe0ff */
[----:B------:R-:W-:Y:S02]  /*1b40*/  UIADD3 UR66, UPT, UPT, UR6, 0xfe, URZ ;  /* 0x000000fe06427890 */ /* 0x000fe4000fffe0ff */
[----:B------:R-:W-:Y:S01]  /*1b50*/  USHF.R.S32.HI UR4, URZ, 0x1f, UR5 ;  /* 0x0000001fff047899 */ /* 0x000fe20008011405 */
[----:B------:R-:W-:-:S03]  /*1b60*/  UMOV UR15, URZ ;  /* 0x000000ff000f7c82 */ /* 0x000fc60008000000 */
[----:B------:R-:W-:Y:S02]  /*1b70*/  ULEA.HI UR4, UR4, UR5, URZ, 0x7 ;  /* 0x0000000504047291 */ /* 0x000fe4000f8f38ff */
[----:B------:R-:W-:Y:S02]  /*1b80*/  UIADD3 UR5, UPT, UPT, UR6, -0x1, URZ ;  /* 0xffffffff06057890 */ /* 0x000fe4000fffe0ff */
[----:B------:R-:W-:Y:S02]  /*1b90*/  USHF.R.S32.HI UR61, URZ, 0x7, UR4 ;  /* 0x00000007ff3d7899 */ /* 0x000fe40008011404 */
[----:B------:R-:W-:Y:S02]  /*1ba0*/  UISETP.GE.U32.AND UP1, UPT, UR5, -0xff, UPT ;  /* 0xffffff010500788c */ /* 0x000fe4000bf26070 */
[----:B------:R-:W-:-:S04]  /*1bb0*/  UISETP.LT.U32.AND UP0, UPT, UR61, 0xd, UPT ;  /* 0x0000000d3d00788c */ /* 0x000fc8000bf01070 */
[----:B------:R-:W-:Y:S02]  /*1bc0*/  USEL UR60, UR61, 0xd, UP0 ;  /* 0x0000000d3d3c7887 */ /* 0x000fe40008000000 */
[----:B------:R-:W-:Y:S02]  /*1bd0*/  UISETP.NE.AND UP0, UPT, UR19, URZ, UPT ;  /* 0x000000ff1300728c */ /* 0x000fe4000bf05270 */
[----:B------:R-:W-:Y:S02]  /*1be0*/  UIADD3 UR4, UPT, UPT, UR60, -0x1, URZ ;  /* 0xffffffff3c047890 */ /* 0x000fe4000fffe0ff */
[----:B------:R-:W-:Y:S02]  /*1bf0*/  @UP1 UIADD3 UR4, UPT, UPT, UR60, URZ, URZ ;  /* 0x000000ff3c041290 */ /* 0x000fe4000fffe0ff */
[----:B------:R-:W-:Y:S02]  /*1c00*/  USEL UR48, UR48, 0x2, UP0 ;  /* 0x0000000230307887 */ /* 0x000fe40008000000 */
[----:B------:R-:W-:-:S02]  /*1c10*/  UIADD3 UR65, UPT, UPT, UR61, -UR60, URZ ;  /* 0x8000003c3d417290 */ /* 0x000fc4000fffe0ff */
[----:B------:R-:W-:Y:S02]  /*1c20*/  UIADD3 UR54, UPT, UPT, UR4, 0x1, URZ ;  /* 0x0000000104367890 */ /* 0x000fe4000fffe0ff */
[----:B--234-:R-:W-:-:S12]  /*1c30*/  UIADD3 UR62, UPT, UPT, -UR4, URZ, URZ ;  /* 0x000000ff043e7290 */ /* 0x01cfd8000fffe1ff */
.L_x_47:
[----:B------:R-:W-:Y:S01]  /*1c40*/  UISETP.NE.AND UP0, UPT, UR57, URZ, UPT ;  /* 0x000000ff3900728c */ /* 0x000fe2000bf05270 */
[----:B-1----:R-:W1:Y:S08]  /*1c50*/  S2UR UR57, SR_CgaCtaId ;  /* 0x00000000003979c3 */ /* 0x002e700000008800 */
[----:B---3--:R-:W-:Y:S05]  /*1c60*/  BRA.U UP0, `(.L_x_24) ;  /* 0x0000000100347547 */ /* 0x008fea000b800000 */
[----:B------:R-:W2:Y:S01]  /*1c70*/  S2R R0, SR_CgaCtaId ;  /* 0x0000000000007919 */ /* 0x000ea20000008800 */
[----:B------:R-:W-:Y:S02]  /*1c80*/  MOV R3, 0x400 ;  /* 0x0000040000037802 */ /* 0x000fe40000000f00 */
[----:B------:R-:W-:Y:S02]  /*1c90*/  SHF.L.U32 R2, R8, 0x1f, RZ ;  /* 0x0000001f08027819 */ /* 0x000fe400000006ff */
[----:B--2---:R-:W-:-:S05]  /*1ca0*/  LEA R0, R0, R3, 0x18 ;  /* 0x0000000300007211 */ /* 0x004fca00078ec0ff */
[----:B------:R-:W-:-:S04]  /*1cb0*/  IMAD R3, R9, 0x8, R0 ;  /* 0x0000000809037824 */ /* 0x000fc800078e0200 */
[----:B------:R-:W2:Y:S02]  /*1cc0*/  SYNCS.PHASECHK.TRANS64.TRYWAIT P0, [R3+URZ+0x170], R2 ;  /* 0x00017002030075a7 */ /* 0x000ea400080011ff */
[----:B--2---:R-:W-:Y:S05]  /*1cd0*/  @!P0 BRA `(.L_x_25) ;  /* 0x0000008800088947 */ /* 0x004fea0003800000 */
.L_x_161:
[----:B------:R-:W-:Y:S01]  /*1ce0*/  VIADD R9, R9, 0x1 ;  /* 0x0000000109097836 */ /* 0x000fe20000000000 */
[----:B------:R2:W-:Y:S04]  /*1cf0*/  SYNCS.ARRIVE.TRANS64.A1T0 RZ, [R3+URZ+0x160], RZ ;  /* 0x000160ff03ff79a7 */ /* 0x0005e800081000ff */
[----:B------:R-:W-:-:S04]  /*1d00*/  ISETP.NE.AND P0, PT, R9, 0x2, PT ;  /* 0x000000020900780c */ /* 0x000fc80003f05270 */
[----:B------:R-:W-:Y:S02]  /*1d10*/  SEL R9, R9, RZ, P0 ;  /* 0x000000ff09097207 */ /* 0x000fe40000000000 */
[----:B--2---:R-:W-:-:S04]  /*1d20*/  SEL R3, RZ, 0x1, P0 ;  /* 0x00000001ff037807 */ /* 0x004fc80000000000 */
[----:B------:R-:W-:Y:S02]  /*1d30*/  LOP3.LUT R8, R8, R3, RZ, 0x3c, !PT ;  /* 0x0000000308087212 */ /* 0x000fe400078e3cff */
.L_x_24:
[----:B------:R-:W-:Y:S01]  /*1d40*/  UMOV UR5, 0x400 ;  /* 0x0000040000057882 */ /* 0x000fe20000000000 */
[----:B------:R-:W-:Y:S01]  /*1d50*/  SHF.L.U32 R0, R12, 0x1f, RZ ;  /* 0x0000001f0c007819 */ /* 0x000fe200000006ff */
[----:B-1----:R-:W-:Y:S02]  /*1d60*/  ULEA UR5, UR57, UR5, 0x18 ;  /* 0x0000000539057291 */ /* 0x002fe4000f8ec0ff */
[----:B------:R-:W-:Y:S02]  /*1d70*/  UISETP.GE.U32.AND UP0, UPT, UR66, 0xff, UPT ;  /* 0x000000ff4200788c */ /* 0x000fe4000bf06070 */
[----:B------:R-:W-:Y:S02]  /*1d80*/  ULEA UR4, UR15, UR5, 0x3 ;  /* 0x000000050f047291 */ /* 0x000fe4000f8e18ff */
[----:B------:R-:W-:Y:S01]  /*1d90*/  ULEA UR27, UR12, UR68, 0x1 ;  /* 0x000000440c1b7291 */ /* 0x000fe2000f8e08ff */
[----:B------:R-:W-:-:S03]  /*1da0*/  UMOV UR7, URZ ;  /* 0x000000ff00077c82 */ /* 0x000fc60008000000 */
[----:B------:R-:W-:-:S03]  /*1db0*/  USHF.L.U32 UR27, UR27, 0x6, URZ ;  /* 0x000000061b1b7899 */ /* 0x000fc600080006ff */
[----:B------:R1:W2:Y:S01]  /*1dc0*/  SYNCS.PHASECHK.TRANS64.TRYWAIT P1, [UR4+0x68], R0 ;  /* 0x00006800ff0075a7 */ /* 0x0002a20008021104 */
[----:B------:R-:W-:-:S04]  /*1dd0*/  ULEA.HI UR4, UR20, UR20, URZ, 0x1 ;  /* 0x0000001414047291 */ /* 0x000fc8000f8f08ff */
[----:B------:R-:W-:Y:S02]  /*1de0*/  USHF.L.U32 UR6, UR4, 0x7, URZ ;  /* 0x0000000704067899 */ /* 0x000fe400080006ff */
[----:B------:R-:W-:Y:S02]  /*1df0*/  ULOP3.LUT UR20, UR4, 0xfffffffe, URZ, 0xc0, !UPT ;  /* 0xfffffffe04147892 */ /* 0x000fe4000f8ec0ff */
[----:B------:R-:W-:Y:S02]  /*1e00*/  ULOP3.LUT UR6, UR6, 0xffffff00, URZ, 0xc0, !UPT ;  /* 0xffffff0006067892 */ /* 0x000fe4000f8ec0ff */
[----:B------:R-:W-:Y:S02]  /*1e10*/  ULOP3.LUT UR20, UR20, 0x1, UR67, 0xf8, !UPT ;  /* 0x0000000114147892 */ /* 0x000fe4000f8ef843 */
[----:B------:R-:W-:Y:S01]  /*1e20*/  ULEA UR35, UR64, UR6, 0x5 ;  /* 0x0000000640237291 */ /* 0x000fe2000f8e28ff */
[----:B------:R-:W-:Y:S11]  /*1e30*/  BRA.U !UP0, `(.L_x_26) ;  /* 0x00000005082c7547 */ /* 0x000ff6000b800000 */
[----:B------:R-:W-:Y:S01]  /*1e40*/  UMOV UR14, UR62 ;  /* 0x0000003e000e7c82 */ /* 0x000fe20008000000 */
[----:B------:R-:W-:Y:S01]  /*1e50*/  UMOV UR4, UR15 ;  /* 0x0000000f00047c82 */ /* 0x000fe20008000000 */
[----:B------:R-:W-:Y:S01]  /*1e60*/  UMOV UR34, URZ ;  /* 0x000000ff00227c82 */ /* 0x000fe20008000000 */
[----:B------:R-:W-:Y:S01]  /*1e70*/  UMOV UR19, UR53 ;  /* 0x0000003500137c82 */ /* 0x000fe20008000000 */
[----:B------:R-:W-:-:S05]  /*1e80*/  UMOV UR11, UR52 ;  /* 0x00000034000b7c82 */ /* 0x000fca0008000000 */
.L_x_34:
[----:B------:R-:W-:Y:S01]  /*1e90*/  ULEA UR6, UR4, UR5, 0x3 ;  /* 0x0000000504067291 */ /* 0x000fe2000f8e18ff */
[----:B--2---:R-:W-:Y:S01]  /*1ea0*/  @P4 MOV R2, 0x7000 ;  /* 0x0000700000024802 */ /* 0x004fe20000000f00 */
[----:B--23--:R-:W-:Y:S10]  /*1eb0*/  @P1 BRA `(.L_x_27) ;  /* 0x00000000000c1947 */ /* 0x00cff40003800000 */
[----:B------:R-:W-:-:S04]  /*1ec0*/  SHF.L.U32 R3, R12, 0x1f, RZ ;  /* 0x0000001f0c037819 */ /* 0x000fc800000006ff */
[----:B------:R-:W2:Y:S02]  /*1ed0*/  SYNCS.PHASECHK.TRANS64.TRYWAIT P0, [UR6+0x68], R3 ;  /* 0x00006803ff0075a7 */ /* 0x000ea40008001106 */
[----:B--2---:R-:W-:Y:S05]  /*1ee0*/  @!P0 BRA `(.L_x_28) ;  /* 0x0000008400988947 */ /* 0x004fea0003800000 */
.L_x_27:
[----:B------:R2:W-:Y:S01]  /*1ef0*/  @P4 SYNCS.ARRIVE.TRANS64 RZ, [UR6], R2 ;  /* 0x00000002ffff49a7 */ /* 0x0005e20008000006 */
[----:B------:R-:W-:Y:S02]  /*1f00*/  ULOP3.LUT UR7, UR48, 0x2, URZ, 0xfc, !UPT ;  /* 0x0000000230077892 */ /* 0x000fe4000f8efcff */
[----:B------:R-:W-:Y:S02]  /*1f10*/  UIADD3 UR14, UPT, UPT, UR14, 0x1, URZ ;  /* 0x000000010e0e7890 */ /* 0x000fe4000fffe0ff */
[----:B------:R-:W-:Y:S02]  /*1f20*/  UISETP.NE.AND UP0, UPT, UR7, 0x2, UPT ;  /* 0x000000020700788c */ /* 0x000fe4000bf05270 */
[----:B------:R-:W-:-:S07]  /*1f30*/  UISETP.NE.AND UP4, UPT, UR14, 0x1, UPT ;  /* 0x000000010e00788c */ /* 0x000fce000bf85270 */
[----:B------:R-:W-:Y:S05]  /*1f40*/  BRA.U UP0, `(.L_x_29) ;  /* 0x0000000100047547 */ /* 0x000fea000b800000 */
[----:B------:R-:W-:Y:S05]  /*1f50*/  BPT.TRAP 0x1 ;  /* 0x000000040000795c */ /* 0x000fea0000300000 */
.L_x_29:
[----:B------:R-:W-:Y:S04]  /*1f60*/  BSSY.RECONVERGENT B0, `(.L_x_30) ;  /* 0x0000003000007945 */ /* 0x000fe80003800200 */
[----:B------:R-:W-:Y:S05]  /*1f70*/  @!P3 BRA `(.L_x_31) ;  /* 0x000000000004b947 */ /* 0x000fea0003800000 */
[----:B------:R-:W-:Y:S05]  /*1f80*/  BPT.TRAP 0x1 ;  /* 0x000000040000795c */ /* 0x000fea0000300000 */
.L_x_31:
[----:B------:R-:W-:Y:S05]  /*1f90*/  BSYNC.RECONVERGENT B0 ;  /* 0x0000000000007941 */ /* 0x000fea0003800200 */
.L_x_30:
[----:B------:R-:W-:Y:S01]  /*1fa0*/  UIADD3 UR7, UPT, UPT, UR4, 0x1, URZ ;  /* 0x0000000104077890 */ /* 0x000fe2000fffe0ff */
[----:B------:R-:W-:Y:S01]  /*1fb0*/  BSSY.RECONVERGENT B0, `(.L_x_32) ;  /* 0x000002d000007945 */ /* 0x000fe20003800200 */
[----:B------:R-:W-:Y:S02]  /*1fc0*/  ELECT P0, URZ, PT ;  /* 0x0000000000ff782f */ /* 0x000fe40003800000 */
[----:B------:R-:W-:-:S04]  /*1fd0*/  UISETP.NE.AND UP0, UPT, UR7, 0xd, UPT ;  /* 0x0000000d0700788c */ /* 0x000fc8000bf05270 */
[----:B------:R-:W-:Y:S02]  /*1fe0*/  USEL UR8, URZ, 0x1, UP0 ;  /* 0x00000001ff087887 */ /* 0x000fe40008000000 */
[----:B------:R-:W-:-:S04]  /*1ff0*/  USEL UR15, UR7, URZ, UP0 ;  /* 0x000000ff070f7287 */ /* 0x000fc80008000000 */
[----:B------:R-:W-:Y:S01]  /*2000*/  ULEA UR7, UR15, UR5, 0x3 ;  /* 0x000000050f077291 */ /* 0x000fe2000f8e18ff */
[----:B------:R-:W-:-:S04]  /*2010*/  LOP3.LUT R12, R12, UR8, RZ, 0x3c, !PT ;  /* 0x000000080c0c7c12 */ /* 0x000fc8000f8e3cff */
[----:B-1----:R-:W-:-:S04]  /*2020*/  SHF.L.U32 R0, R12, 0x1f, RZ ;  /* 0x0000001f0c007819 */ /* 0x002fc800000006ff */
[----:B------:R1:W3:Y:S01]  /*2030*/  SYNCS.PHASECHK.TRANS64.TRYWAIT P1, [UR7+0x68], R0 ;  /* 0x00006800ff0075a7 */ /* 0x0002e20008021107 */
[----:B------:R-:W-:Y:S05]  /*2040*/  @!P0 BRA `(.L_x_33) ;  /* 0x00000000008c8947 */ /* 0x000fea0003800000 */
[----:B------:R-:W-:Y:S02]  /*2050*/  USHF.L.U32 UR7, UR4, 0xa, URZ ;  /* 0x0000000a04077899 */ /* 0x000fe400080006ff */
[----:B------:R-:W-:Y:S02]  /*2060*/  ULEA UR32, UR4, UR46, 0xd ;  /* 0x0000002e04207291 */ /* 0x000fe4000f8e68ff */
[----:B------:R-:W-:Y:S02]  /*2070*/  UIADD3 UR40, UP3, UPT, UR44, 0x80, URZ ;  /* 0x000000802c287890 */ /* 0x000fe4000ff7e0ff */
[----:B------:R-:W-:Y:S02]  /*2080*/  ULEA UR24, UR4, UR5, 0xc ;  /* 0x0000000504187291 */ /* 0x000fe4000f8e60ff */
[----:B------:R-:W-:Y:S02]  /*2090*/  UIADD3 UR38, UP2, UPT, UR44, 0x180, URZ ;  /* 0x000001802c267890 */ /* 0x000fe4000ff5e0ff */
[----:B------:R-:W-:-:S02]  /*20a0*/  UIADD3 UR30, UP1, UPT, UR44, 0x280, URZ ;  /* 0x000002802c1e7890 */ /* 0x000fc4000ff3e0ff */
[----:B------:R-:W-:Y:S02]  /*20b0*/  ULOP3.LUT UR16, UR49, UR7, URZ, 0xfc, !UPT ;  /* 0x0000000731107292 */ /* 0x000fe4000f8efcff */
[----:B------:R-:W-:Y:S02]  /*20c0*/  UIADD3 UR22, UP0, UPT, UR44, 0x380, URZ ;  /* 0x000003802c167890 */ /* 0x000fe4000ff1e0ff */
[----:B------:R-:W-:Y:S02]  /*20d0*/  ULOP3.LUT UR8, UR7, UR47, URZ, 0xfc, !UPT ;  /* 0x0000002f07087292 */ /* 0x000fe4000f8efcff */
[----:B------:R-:W-:Y:S02]  /*20e0*/  ULOP3.LUT UR33, UR6, 0xfefffff8, URZ, 0xc0, !UPT ;  /* 0xfefffff806217892 */ /* 0x000fe4000f8ec0ff */
[----:B------:R-:W-:Y:S02]  /*20f0*/  UIADD3.X UR41, UPT, UPT, URZ, UR45, URZ, UP3, !UPT ;  /* 0x0000002dff297290 */ /* 0x000fe40009ffe4ff */
[----:B------:R-:W-:-:S02]  /*2100*/  UIADD3 UR32, UPT, UPT, UR5, 0x8400, UR32 ;  /* 0x0000840005207890 */ /* 0x000fc4000fffe020 */
[----:B------:R-:W-:Y:S02]  /*2110*/  UPRMT UR7, URZ, 0x5410, UR37 ;  /* 0x00005410ff077896 */ /* 0x000fe40008000025 */
[----:B------:R-:W-:Y:S02]  /*2120*/  UIADD3.X UR39, UPT, UPT, URZ, UR45, URZ, UP2, !UPT ;  /* 0x0000002dff277290 */ /* 0x000fe400097fe4ff */
[----:B------:R-:W-:Y:S02]  /*2130*/  UIADD3 UR24, UPT, UPT, UR24, 0x22400, URZ ;  /* 0x0002240018187890 */ /* 0x000fe4000fffe0ff */
[----:B------:R-:W-:Y:S02]  /*2140*/  UIADD3.X UR31, UPT, UPT, URZ, UR45, URZ, UP1, !UPT ;  /* 0x0000002dff1f7290 */ /* 0x000fe40008ffe4ff */
[----:B------:R-:W-:Y:S02]  /*2150*/  UIADD3 UR16, UPT, UPT, UR5, 0x2f400, UR16 ;  /* 0x0002f40005107890 */ /* 0x000fe4000fffe010 */
[----:B------:R-:W-:-:S02]  /*2160*/  UIADD3.X UR23, UPT, UPT, URZ, UR45, URZ, UP0, !UPT ;  /* 0x0000002dff177290 */ /* 0x000fc400087fe4ff */
[----:B------:R-:W-:Y:S02]  /*2170*/  UPRMT UR29, URZ, 0x5410, UR43 ;  /* 0x00005410ff1d7896 */ /* 0x000fe4000800002b */
[----:B------:R-:W-:Y:S01]  /*2180*/  UIADD3 UR8, UPT, UPT, UR5, 0x32800, UR8 ;  /* 0x0003280005087890 */ /* 0x000fe2000fffe008 */
[----:B------:R-:W-:Y:S01]  /*2190*/  UMOV UR50, 0x0 ;  /* 0x0000000000327882 */ /* 0x000fe20000000000 */
[----:B------:R-:W-:Y:S01]  /*21a0*/  UMOV UR51, 0x10000000 ;  /* 0x1000000000337882 */ /* 0x000fe20000000000 */
[----:B------:R-:W-:Y:S01]  /*21b0*/  UMOV UR26, UR34 ;  /* 0x00000022001a7c82 */ /* 0x000fe20008000000 */
[----:B------:R-:W-:Y:S01]  /*21c0*/  UMOV UR28, UR36 ;  /* 0x00000024001c7c82 */ /* 0x000fe20008000000 */
[----:B------:R-:W-:Y:S01]  /*21d0*/  UMOV UR25, UR33 ;  /* 0x0000002100197c82 */ /* 0x000fe20008000000 */
[----:B------:R-:W-:Y:S01]  /*21e0*/  UMOV UR21, UR36 ;  /* 0x0000002400157c82 */ /* 0x000fe20008000000 */
[----:B------:R-:W-:Y:S01]  /*21f0*/  UMOV UR17, UR33 ;  /* 0x0000002100117c82 */ /* 0x000fe20008000000 */
[----:B------:R4:W-:Y:S01]  /*2200*/  UTMALDG.3D.MULTICAST.2CTA [UR32], [UR40], UR7, desc[UR50] ;  /* 0x00003220280073b4 */ /* 0x0009e20008211807 */
[----:B------:R-:W-:Y:S01]  /*2210*/  UMOV UR10, URZ ;  /* 0x000000ff000a7c82 */ /* 0x000fe20008000000 */
[----:B------:R-:W-:Y:S01]  /*2220*/  UMOV UR13, UR36 ;  /* 0x00000024000d7c82 */ /* 0x000fe20008000000 */
[----:B------:R-:W-:Y:S01]  /*2230*/  UMOV UR9, UR33 ;  /* 0x0000002100097c82 */ /* 0x000fe20008000000 */
[----:B------:R4:W-:Y:S01]  /*2240*/  UTMALDG.3D.2CTA [UR24], [UR38], desc[UR50] ;  /* 0x00003218260075b4 */ /* 0x0009e20008211000 */
[----:B------:R4:W-:Y:S01]  /*2250*/  UTMALDG.4D.MULTICAST.2CTA [UR16], [UR30], UR7, desc[UR50] ;  /* 0x000032101e0073b4 */ /* 0x0009e20008219807 */
[----:B------:R4:W-:Y:S02]  /*2260*/  UTMALDG.4D.MULTICAST.2CTA [UR8], [UR22], UR29, desc[UR50] ;  /* 0x00003208160073b4 */ /* 0x0009e4000821981d */
[----:B----4-:R-:W-:Y:S01]  /*2270*/  NOP ;  /* 0x0000000000007918 */ /* 0x010fe20000000000 */
.L_x_33:
[----:B------:R-:W-:Y:S05]  /*2280*/  BSYNC.RECONVERGENT B0 ;  /* 0x0000000000007941 */ /* 0x000fea0003800200 */
.L_x_32:
[----:B------:R-:W-:Y:S02]  /*2290*/  UIADD3 UR34, UPT, UPT, UR34, 0x80, URZ ;  /* 0x0000008022227890 */ /* 0x000fe4000fffe0ff */
[----:B------:R-:W-:Y:S02]  /*22a0*/  UIADD3 UR11, UPT, UPT, UR11, 0x2, URZ ;  /* 0x000000020b0b7890 */ /* 0x000fe4000fffe0ff */
[----:B------:R-:W-:Y:S01]  /*22b0*/  UIADD3 UR19, UPT, UPT, UR19, 0x2, URZ ;  /* 0x0000000213137890 */ /* 0x000fe2000fffe0ff */
[----:B------:R-:W-:Y:S01]  /*22c0*/  UMOV UR4, UR15 ;  /* 0x0000000f00047c82 */ /* 0x000fe20008000000 */
[----:B------:R-:W-:Y:S01]  /*22d0*/  UMOV UR7, UR54 ;  /* 0x0000003600077c82 */ /* 0x000fe20008000000 */
[----:B------:R-:W-:Y:S09]  /*22e0*/  BRA.U UP4, `(.L_x_34) ;  /* 0xfffffff904e87547 */ /* 0x000ff2000b83ffff */
.L_x_26:
[----:B------:R-:W-:Y:S01]  /*22f0*/  ULEA UR4, UR15, UR5, 0x3 ;  /* 0x000000050f047291 */ /* 0x000fe2000f8e18ff */
[----:B-1----:R-:W-:Y:S01]  /*2300*/  SHF.L.U32 R0, R12, 0x1f, RZ ;  /* 0x0000001f0c007819 */ /* 0x002fe200000006ff */
[----:B------:R-:W-:Y:S01]  /*2310*/  @!P2 SYNCS.ARRIVE.TRANS64.A1T0 RZ, [UR5+0x118], RZ ;  /* 0x000118ffffffa9a7 */ /* 0x000fe20008100005 */
[----:B------:R-:W-:-:S06]  /*2320*/  UISETP.GT.AND UP0, UPT, UR61, UR60, UPT ;  /* 0x0000003c3d00728c */ /* 0x000fcc000bf04270 */
[----:B--23--:R1:W2:Y:S03]  /*2330*/  SYNCS.PHASECHK.TRANS64.TRYWAIT P1, [UR4+0x68], R0 ;  /* 0x00006800ff0075a7 */ /* 0x00c2a60008021104 */
[----:B------:R-:W-:Y:S05]  /*2340*/  BRA.U !UP0, `(.L_x_35) ;  /* 0x00000005081c7547 */ /* 0x000fea000b800000 */
[----:B------:R-:W-:Y:S01]  /*2350*/  UIADD3 UR29, UPT, UPT, UR65, UR7, URZ ;  /* 0x00000007411d7290 */ /* 0x000fe2000fffe0ff */
[----:B------:R-:W-:-:S11]  /*2360*/  UMOV UR6, UR15 ;  /* 0x0000000f00067c82 */ /* 0x000fd60008000000 */
.L_x_43:
[----:B------:R-:W-:Y:S01]  /*2370*/  ULEA UR14, UR6, UR5, 0x3 ;  /* 0x00000005060e7291 */ /* 0x000fe2000f8e18ff */
[----:B--2---:R-:W-:Y:S01]  /*2380*/  @P4 MOV R2, 0x7000 ;  /* 0x0000700000024802 */ /* 0x004fe20000000f00 */
[----:B--23--:R-:W-:Y:S10]  /*2390*/  @P1 BRA `(.L_x_36) ;  /* 0x00000000000c1947 */ /* 0x00cff40003800000 */
[----:B------:R-:W-:-:S04]  /*23a0*/  SHF.L.U32 R3, R12, 0x1f, RZ ;  /* 0x0000001f0c037819 */ /* 0x000fc800000006ff */
[----:B------:R-:W2:Y:S02]  /*23b0*/  SYNCS.PHASECHK.TRANS64.TRYWAIT P0, [UR14+0x68], R3 ;  /* 0x00006803ff0075a7 */ /* 0x000ea4000800110e */
[----:B--2---:R-:W-:Y:S05]  /*23c0*/  @!P0 BRA `(.L_x_37) ;  /* 0x0000008000788947 */ /* 0x004fea0003800000 */
.L_x_36:
[----:B------:R2:W-:Y:S01]  /*23d0*/  @P4 SYNCS.ARRIVE.TRANS64 RZ, [UR14], R2 ;  /* 0x00000002ffff49a7 */ /* 0x0005e2000800000e */
[----:B------:R-:W-:-:S04]  /*23e0*/  ULOP3.LUT UR4, UR48, 0x2, URZ, 0xfc, !UPT ;  /* 0x0000000230047892 */ /* 0x000fc8000f8efcff */
[----:B------:R-:W-:-:S09]  /*23f0*/  UISETP.NE.AND UP0, UPT, UR4, 0x2, UPT ;  /* 0x000000020400788c */ /* 0x000fd2000bf05270 */
[----:B------:R-:W-:Y:S05]  /*2400*/  BRA.U UP0, `(.L_x_38) ;  /* 0x0000000100047547 */ /* 0x000fea000b800000 */
[----:B------:R-:W-:Y:S05]  /*2410*/  BPT.TRAP 0x1 ;  /* 0x000000040000795c */ /* 0x000fea0000300000 */
.L_x_38:
[----:B------:R-:W-:Y:S04]  /*2420*/  BSSY.RECONVERGENT B0, `(.L_x_39) ;  /* 0x0000003000007945 */ /* 0x000fe80003800200 */
[----:B------:R-:W-:Y:S05]  /*2430*/  @!P3 BRA `(.L_x_40) ;  /* 0x000000000004b947 */ /* 0x000fea0003800000 */
[----:B------:R-:W-:Y:S05]  /*2440*/  BPT.TRAP 0x1 ;  /* 0x000000040000795c */ /* 0x000fea0000300000 */
.L_x_40:
[----:B------:R-:W-:Y:S05]  /*2450*/  BSYNC.RECONVERGENT B0 ;  /* 0x0000000000007941 */ /* 0x000fea0003800200 */
.L_x_39:
        /* <DEDUP_REMOVED lines=18> */
[----:B------:R-:W-:Y:S02]  /*2580*/  ULOP3.LUT UR13, UR4, UR47, URZ, 0xfc, !UPT ;  /* 0x0000002f040d7292 */ /* 0x000fe4000f8efcff */
[----:B------:R-:W-:Y:S02]  /*2590*/  USHF.L.U32 UR34, UR7, 0x7, URZ ;  /* 0x0000000707227899 */ /* 0x000fe400080006ff */
[----:B------:R-:W-:Y:S02]  /*25a0*/  ULOP3.LUT UR33, UR14, 0xfefffff8, URZ, 0xc0, !UPT ;  /* 0xfefffff80e217892 */ /* 0x000fe4000f8ec0ff */
[----:B------:R-:W-:Y:S02]  /*25b0*/  UIADD3.X UR11, UPT, UPT, URZ, UR45, URZ, UP3, !UPT ;  /* 0x0000002dff0b7290 */ /* 0x000fe40009ffe4ff */
[----:B------:R-:W-:-:S02]  /*25c0*/  UIADD3 UR32, UPT, UPT, UR5, 0x8400, UR32 ;  /* 0x0000840005207890 */ /* 0x000fc4000fffe020 */
[----:B------:R-:W-:Y:S02]  /*25d0*/  UPRMT UR4, URZ, 0x5410, UR37 ;  /* 0x00005410ff047896 */ /* 0x000fe40008000025 */
[----:B------:R-:W-:Y:S02]  /*25e0*/  UIADD3.X UR9, UPT, UPT, URZ, UR45, URZ, UP2, !UPT ;  /* 0x0000002dff097290 */ /* 0x000fe400097fe4ff */
[----:B------:R-:W-:Y:S02]  /*25f0*/  UIADD3 UR24, UPT, UPT, UR24, 0x22400, URZ ;  /* 0x0002240018187890 */ /* 0x000fe4000fffe0ff */
[----:B------:R-:W-:Y:S02]  /*2600*/  ULEA UR19, UR7, UR53, 0x1 ;  /* 0x0000003507137291 */ /* 0x000fe4000f8e08ff */
[----:B------:R-:W-:Y:S02]  /*2610*/  UIADD3.X UR23, UPT, UPT, URZ, UR45, URZ, UP1, !UPT ;  /* 0x0000002dff177290 */ /* 0x000fe40008ffe4ff */
[----:B------:R-:W-:Y:S01]  /*2620*/  UIADD3 UR16, UPT, UPT, UR5, 0x2f400, UR16 ;  /* 0x0002f40005107890 */ /* 0x000fe2000fffe010 */
[----:B------:R-:W-:Y:S01]  /*2630*/  UMOV UR38, 0x0 ;  /* 0x0000000000267882 */ /* 0x000fe20000000000 */
[----:B------:R-:W-:Y:S01]  /*2640*/  UMOV UR39, 0x10000000 ;  /* 0x1000000000277882 */ /* 0x000fe20000000000 */
[----:B------:R-:W-:Y:S01]  /*2650*/  UIADD3 UR30, UP0, UPT, UR44, 0x380, URZ ;  /* 0x000003802c1e7890 */ /* 0x000fe2000ff1e0ff */
[----:B------:R4:W-:Y:S01]  /*2660*/  UTMALDG.3D.MULTICAST.2CTA [UR32], [UR10], UR4, desc[UR38] ;  /* 0x000026200a0073b4 */ /* 0x0009e20008211804 */
[----:B------:R-:W-:Y:S01]  /*2670*/  UMOV UR28, UR36 ;  /* 0x00000024001c7c82 */ /* 0x000fe20008000000 */
[----:B------:R-:W-:Y:S01]  /*2680*/  UMOV UR25, UR33 ;  /* 0x0000002100197c82 */ /* 0x000fe20008000000 */
[----:B------:R-:W-:Y:S01]  /*2690*/  UMOV UR26, UR34 ;  /* 0x00000022001a7c82 */ /* 0x000fe20008000000 */
[----:B------:R-:W-:Y:S01]  /*26a0*/  UMOV UR21, UR36 ;  /* 0x0000002400157c82 */ /* 0x000fe20008000000 */
[----:B------:R-:W-:Y:S01]  /*26b0*/  UMOV UR17, UR33 ;  /* 0x0000002100117c82 */ /* 0x000fe20008000000 */
[----:B------:R-:W-:Y:S01]  /*26c0*/  UIADD3.X UR31, UPT, UPT, URZ, UR45, URZ, UP0, !UPT ;  /* 0x0000002dff1f7290 */ /* 0x000fe200087fe4ff */
[----:B------:R2:W-:Y:S01]  /*26d0*/  UTMALDG.3D.2CTA [UR24], [UR8], desc[UR38] ;  /* 0x00002618080075b4 */ /* 0x0005e20008211000 */
[----:B------:R1:W-:Y:S01]  /*26e0*/  UTMALDG.4D.MULTICAST.2CTA [UR16], [UR22], UR4, desc[UR38] ;  /* 0x00002610160073b4 */ /* 0x0003e20008219804 */
[----:B----4-:R-:W-:Y:S01]  /*26f0*/  ULEA UR11, UR7, UR52, 0x1 ;  /* 0x00000034070b7291 */ /* 0x010fe2000f8e08ff */
[----:B------:R-:W-:Y:S01]  /*2700*/  UMOV UR10, URZ ;  /* 0x000000ff000a7c82 */ /* 0x000fe20008000000 */
[----:B--2---:R-:W-:Y:S01]  /*2710*/  UIADD3 UR8, UPT, UPT, UR5, 0x32800, UR13 ;  /* 0x0003280005087890 */ /* 0x004fe2000fffe00d */
[----:B------:R-:W-:-:S02]  /*2720*/  UMOV UR9, UR33 ;  /* 0x0000002100097c82 */ /* 0x000fc40008000000 */
[----:B------:R-:W-:Y:S01]  /*2730*/  UMOV UR13, UR36 ;  /* 0x00000024000d7c82 */ /* 0x000fe20008000000 */
[----:B-1----:R-:W-:-:S09]  /*2740*/  UPRMT UR4, URZ, 0x5410, UR43 ;  /* 0x00005410ff047896 */ /* 0x002fd2000800002b */
[----:B------:R4:W-:Y:S02]  /*2750*/  UTMALDG.4D.MULTICAST.2CTA [UR8], [UR30], UR4, desc[UR38] ;  /* 0x000026081e0073b4 */ /* 0x0009e40008219804 */
[----:B----4-:R-:W-:Y:S01]  /*2760*/  NOP ;  /* 0x0000000000007918 */ /* 0x010fe20000000000 */
.L_x_42:
[----:B------:R-:W-:Y:S05]  /*2770*/  BSYNC.RECONVERGENT B0 ;  /* 0x0000000000007941 */ /* 0x000fea0003800200 */
.L_x_41:
[----:B------:R-:W-:Y:S01]  /*2780*/  UIADD3 UR7, UPT, UPT, UR7, 0x1, URZ ;  /* 0x0000000107077890 */ /* 0x000fe2000fffe0ff */
[----:B------:R-:W-:-:S03]  /*2790*/  UMOV UR6, UR15 ;  /* 0x0000000f00067c82 */ /* 0x000fc60008000000 */
[----:B------:R-:W-:-:S09]  /*27a0*/  UISETP.NE.AND UP0, UPT, UR7, UR29, UPT ;  /* 0x0000001d0700728c */ /* 0x000fd2000bf05270 */
[----:B------:R-:W-:Y:S05]  /*27b0*/  BRA.U UP0, `(.L_x_43) ;  /* 0xfffffff900ec7547 */ /* 0x000fea000b83ffff */
.L_x_35:
[C---:B------:R-:W-:Y:S01]  /*27c0*/  LEA R3, R11.reuse, UR5, 0x3 ;  /* 0x000000050b037c11 */ /* 0x040fe2000f8e18ff */
[----:B------:R-:W-:Y:S01]  /*27d0*/  NOP ;  /* 0x0000000000007918 */ /* 0x000fe20000000000 */
[----:B-1----:R-:W-:Y:S02]  /*27e0*/  SHF.L.U32 R0, R10, 0x1f, RZ ;  /* 0x0000001f0a007819 */ /* 0x002fe400000006ff */
[----:B------:R-:W-:Y:S02]  /*27f0*/  LEA R5, R11, UR5, 0x4 ;  /* 0x000000050b057c11 */ /* 0x000fe4000f8e20ff */
[----:B------:R-:W1:Y:S02]  /*2800*/  SYNCS.PHASECHK.TRANS64.TRYWAIT P0, [R3+URZ+0x120], R0 ;  /* 0x00012000030075a7 */ /* 0x000e6400080011ff */
[----:B-1----:R-:W-:Y:S05]  /*2810*/  @!P0 BRA `(.L_x_44) ;  /* 0x0000007c007c8947 */ /* 0x002fea0003800000 */
.L_x_164:
[----:B------:R-:W4:Y:S01]  /*2820*/  LDS.128 R4, [R5+0x190] ;  /* 0x0001900005047984 */ /* 0x000f220000000c00 */
[----:B------:R-:W-:Y:S01]  /*2830*/  UISETP.GE.AND UP0, UPT, UR42, 0x1, UPT ;  /* 0x000000012a00788c */ /* 0x000fe2000bf06270 */
[----:B------:R-:W-:Y:S01]  /*2840*/  @!PT LDS RZ, [RZ] ;  /* 0x00000000fffff984 */ /* 0x000fe20000000800 */
[----:B------:R-:W-:Y:S01]  /*2850*/  @!PT LDS RZ, [RZ] ;  /* 0x00000000fffff984 */ /* 0x000fe20000000800 */
[----:B------:R-:W-:Y:S01]  /*2860*/  @!PT LDS RZ, [RZ] ;  /* 0x00000000fffff984 */ /* 0x000fe20000000800 */
[----:B------:R-:W-:Y:S01]  /*2870*/  @!PT LDS RZ, [RZ] ;  /* 0x00000000fffff984 */ /* 0x000fe20000000800 */
[----:B------:R1:W-:Y:S06]  /*2880*/  MEMBAR.ALL.CTA ;  /* 0x0000000000007992 */ /* 0x0003ec0000008000 */
[----:B-1----:R-:W1:Y:S01]  /*2890*/  FENCE.VIEW.ASYNC.S ;  /* 0x00000000000073c6 */ /* 0x002e620000000000 */
[----:B----4-:R-:W-:-:S13]  /*28a0*/  LOP3.LUT P0, RZ, R6, 0x1, RZ, 0xc0, !PT ;  /* 0x0000000106ff7812 */ /* 0x010fda000780c0ff */
[----:B-1----:R-:W-:Y:S01]  /*28b0*/  VOTEU.ANY UP1, P0 ;  /* 0x0000000000ff7886 */ /* 0x002fe20000020100 */
[----:B------:R-:W-:-:S13]  /*28c0*/  PLOP3.LUT P0, PT, PT, PT, UP1, 0x80, 0x8 ;  /* 0x000000000008781c */ /* 0x000fda0003f0f018 */
[----:B------:R-:W-:Y:S02]  /*28d0*/  @P0 LOP3.LUT R0, R5, 0xffff, RZ, 0xc0, !PT ;  /* 0x0000ffff05000812 */ /* 0x000fe400078ec0ff */
[----:B--2---:R-:W-:Y:S02]  /*28e0*/  @P0 MOV R2, R4 ;  /* 0x0000000400020202 */ /* 0x004fe40000000f00 */
[----:B------:R-:W-:Y:S01]  /*28f0*/  @P0 R2UR UR6, R0 ;  /* 0x00000000000602ca */ /* 0x000fe200000e0000 */
[----:B------:R-:W-:Y:S01]  /*2900*/  VIADD R0, R3, 0x130 ;  /* 0x0000013003007836 */ /* 0x000fe20000000000 */
[----:B------:R-:W-:Y:S02]  /*2910*/  @P0 SHF.R.U32.HI R4, RZ, 0x10, R5 ;  /* 0x00000010ff040819 */ /* 0x000fe40000011605 */
[----:B------:R-:W-:Y:S02]  /*2920*/  @P0 R2UR UR7, R2 ;  /* 0x00000000020702ca */ /* 0x000fe400000e0000 */
[----:B------:R-:W-:-:S02]  /*2930*/  PRMT R0, RZ, 0x654, R0 ;  /* 0x00000654ff007816 */ /* 0x000fc40000000000 */
[----:B------:R-:W-:Y:S02]  /*2940*/  @P0 R2UR UR4, R4 ;  /* 0x00000000040402ca */ /* 0x000fe400000e0000 */
[----:B------:R1:W-:Y:S03]  /*2950*/  SYNCS.ARRIVE.TRANS64.RED.A1T0 RZ, [R0+URZ], RZ ;  /* 0x000000ff00ff79a7 */ /* 0x0003e600081004ff */
[----:B------:R-:W-:-:S04]  /*2960*/  @UP1 UMOV UR55, UR6 ;  /* 0x0000000600371c82 */ /* 0x000fc80008000000 */
[----:B------:R-:W-:-:S04]  /*2970*/  @UP1 UMOV UR56, UR7 ;  /* 0x0000000700381c82 */ /* 0x000fc80008000000 */
[----:B------:R-:W-:Y:S01]  /*2980*/  @UP1 UMOV UR36, UR4 ;  /* 0x0000000400241c82 */ /* 0x000fe20008000000 */
[----:B------:R-:W-:Y:S05]  /*2990*/  BRA.U !UP0, `(.L_x_45) ;  /* 0x0000000108d47547 */ /* 0x000fea000b800000 */
[----:B------:R-:W2:Y:S01]  /*29a0*/  LDCU.128 UR20, c[0x0][0xf10] ;  /* 0x0001e200ff1477ac */ /* 0x000ea20008000c00 */
[----:B------:R-:W4:Y:S01]  /*29b0*/  LDCU UR19, c[0x0][0xf20] ;  /* 0x0001e400ff1377ac */ /* 0x000f220008000800 */
[----:B------:R-:W3:Y:S01]  /*29c0*/  LDCU UR14, c[0x0][0xf0c] ;  /* 0x0001e180ff0e77ac */ /* 0x000ee20008000800 */
[----:B------:R-:W1:Y:S01]  /*29d0*/  LDCU.64 UR8, c[0x0][0xf28] ;  /* 0x0001e500ff0877ac */ /* 0x000e620008000a00 */
[----:B------:R-:W-:Y:S02]  /*29e0*/  UISETP.NE.AND UP3, UPT, UR42, 0x1, UPT ;  /* 0x000000012a00788c */ /* 0x000fe4000bf65270 */
[----:B--2---:R-:W-:Y:S02]  /*29f0*/  UIMAD.WIDE.U32 UR10, UR58, UR23, URZ ;  /* 0x000000173a0a72a5 */ /* 0x004fe4000f8e00ff */
[----:B------:R-:W-:Y:S02]  /*2a00*/  UIMAD.WIDE.U32 UR6, UR59, UR20, URZ ;  /* 0x000000143b0672a5 */ /* 0x000fe4000f8e00ff */
[----:B------:R-:W-:-:S02]  /*2a10*/  UISETP.NE.AND UP0, UPT, UR22, 0x1, UPT ;  /* 0x000000011600788c */ /* 0x000fc4000bf05270 */
[----:B------:R-:W-:Y:S01]  /*2a20*/  UIMAD.WIDE.U32 UR16, UR55, UR23, URZ ;  /* 0x00000017371072a5 */ /* 0x000fe2000f8e00ff */
[----:B------:R-:W-:Y:S02]  /*2a30*/  UMOV UR10, UR11 ;  /* 0x0000000b000a7c82 */ /* 0x000fe40008000000 */
[----:B------:R-:W-:Y:S01]  /*2a40*/  UMOV UR6, UR7 ;  /* 0x0000000700067c82 */ /* 0x000fe20008000000 */
[----:B----4-:R-:W-:Y:S02]  /*2a50*/  USHF.R.U32.HI UR10, URZ, UR19, UR10 ;  /* 0x00000013ff0a7299 */ /* 0x010fe4000801160a */
[----:B------:R-:W-:Y:S02]  /*2a60*/  USHF.R.U32.HI UR7, URZ, UR21, UR6 ;  /* 0x00000015ff077299 */ /* 0x000fe40008011606 */
[----:B---3--:R-:W-:Y:S02]  /*2a70*/  UISETP.NE.AND UP2, UPT, UR14, 0x1, UPT ;  /* 0x000000010e00788c */ /* 0x008fe4000bf45270 */
[----:B------:R-:W-:-:S02]  /*2a80*/  USEL UR6, UR58, UR10, !UP0 ;  /* 0x0000000a3a067287 */ /* 0x000fc4000c000000 */
[----:B------:R-:W-:Y:S02]  /*2a90*/  USEL UR7, UR59, UR7, !UP2 ;  /* 0x000000073b077287 */ /* 0x000fe4000d000000 */
[----:B-1----:R-:W-:Y:S01]  /*2aa0*/  UIMAD.WIDE.U32 UR10, UR6, UR8, URZ ;  /* 0x00000008060a72a5 */ /* 0x002fe2000f8e00ff */
[----:B------:R-:W-:Y:S01]  /*2ab0*/  UMOV UR4, UR17 ;  /* 0x0000001100047c82 */ /* 0x000fe20008000000 */
[----:B------:R-:W-:Y:S02]  /*2ac0*/  UIMAD.WIDE.U32 UR12, UR56, UR20, URZ ;  /* 0x00000014380c72a5 */ /* 0x000fe4000f8e00ff */
[----:B------:R-:W-:-:S03]  /*2ad0*/  UIMAD.WIDE.U32 UR16, UR7, UR8, URZ ;  /* 0x00000008071072a5 */ /* 0x000fc6000f8e00ff */
[----:B------:R-:W-:Y:S01]  /*2ae0*/  UMOV UR10, UR11 ;  /* 0x0000000b000a7c82 */ /* 0x000fe20008000000 */
[----:B------:R-:W-:Y:S02]  /*2af0*/  USHF.R.U32.HI UR4, URZ, UR19, UR4 ;  /* 0x00000013ff047299 */ /* 0x000fe40008011604 */
[----:B------:R-:W-:Y:S01]  /*2b00*/  @UP3 USHF.R.U32.HI UR6, URZ, UR9, UR10 ;  /* 0x00000009ff063299 */ /* 0x000fe2000801160a */
[----:B------:R-:W-:Y:S01]  /*2b10*/  UMOV UR12, UR13 ;  /* 0x0000000d000c7c82 */ /* 0x000fe20008000000 */
[----:B------:R-:W-:Y:S01]  /*2b20*/  UMOV UR16, UR17 ;  /* 0x0000001100107c82 */ /* 0x000fe20008000000 */
[----:B------:R-:W-:Y:S02]  /*2b30*/  USHF.R.U32.HI UR21, URZ, UR21, UR12 ;  /* 0x00000015ff157299 */ /* 0x000fe4000801160c */
[----:B------:R-:W-:Y:S02]  /*2b40*/  USEL UR4, UR55, UR4, !UP0 ;  /* 0x0000000437047287 */ /* 0x000fe4000c000000 */
[----:B------:R-:W-:-:S02]  /*2b50*/  @UP3 USHF.R.U32.HI UR7, URZ, UR9, UR16 ;  /* 0x00000009ff073299 */ /* 0x000fc40008011610 */
[----:B------:R-:W-:Y:S02]  /*2b60*/  UIMAD UR10, UR42, UR6, URZ ;  /* 0x000000062a0a72a4 */ /* 0x000fe4000f8e02ff */
[----:B------:R-:W-:Y:S02]  /*2b70*/  USEL UR6, UR56, UR21, !UP2 ;  /* 0x0000001538067287 */ /* 0x000fe4000d000000 */
[----:B------:R-:W-:Y:S02]  /*2b80*/  UIMAD UR12, UR42, UR7, URZ ;  /* 0x000000072a0c72a4 */ /* 0x000fe4000f8e02ff */
[----:B------:R-:W-:Y:S02]  /*2b90*/  UISETP.GE.AND UP0, UPT, UR4, UR10, UPT ;  /* 0x0000000a0400728c */ /* 0x000fe4000bf06270 */
[----:B------:R-:W-:Y:S02]  /*2ba0*/  UIMAD.WIDE.U32 UR10, UR4, UR8, URZ ;  /* 0x00000008040a72a5 */ /* 0x000fe4000f8e00ff */
[----:B------:R-:W-:-:S02]  /*2bb0*/  UISETP.GE.OR UP0, UPT, UR6, UR12, UP0 ;  /* 0x0000000c0600728c */ /* 0x000fc40008706670 */
[----:B------:R-:W-:Y:S02]  /*2bc0*/  UIMAD.WIDE.U32 UR12, UR6, UR8, URZ ;  /* 0x00000008060c72a5 */ /* 0x000fe4000f8e00ff */
[----:B------:R-:W-:Y:S01]  /*2bd0*/  UIADD3 UR12, UPT, UPT, -UR6, URZ, URZ ;  /* 0x000000ff060c7290 */ /* 0x000fe2000fffe1ff */
[----:B------:R-:W-:Y:S01]  /*2be0*/  UMOV UR10, UR11 ;  /* 0x0000000b000a7c82 */ /* 0x000fe20008000000 */
[----:B------:R-:W-:Y:S02]  /*2bf0*/  UIADD3 UR11, UPT, UPT, -UR4, URZ, URZ ;  /* 0x000000ff040b7290 */ /* 0x000fe4000fffe1ff */
[----:B------:R-:W-:-:S03]  /*2c00*/  USHF.R.U32.HI UR10, URZ, UR9, UR10 ;  /* 0x00000009ff0a7299 */ /* 0x000fc6000801160a */
[----:B------:R-:W-:Y:S01]  /*2c10*/  @!UP0 UMOV UR8, UR13 ;  /* 0x0000000d00088c82 */ /* 0x000fe20008000000 */
[----:B------:R-:W-:Y:S02]  /*2c20*/  UIMAD UR11, UR22, UR11, UR55 ;  /* 0x0000000b160b72a4 */ /* 0x000fe4000f8e0237 */
[----:B------:R-:W-:Y:S02]  /*2c30*/  USEL UR10, UR4, UR10, !UP3 ;  /* 0x0000000a040a7287 */ /* 0x000fe4000d800000 */
[----:B------:R-:W-:Y:S02]  /*2c40*/  @!UP0 USHF.R.U32.HI UR8, URZ, UR9, UR8 ;  /* 0x00000009ff088299 */ /* 0x000fe40008011608 */
[----:B------:R-:W-:Y:S02]  /*2c50*/  UIADD3 UR9, UPT, UPT, -UR10, URZ, URZ ;  /* 0x000000ff0a097290 */ /* 0x000fe4000fffe1ff */
[----:B------:R-:W-:Y:S02]  /*2c60*/  @!UP0 USEL UR8, UR6, UR8, !UP3 ;  /* 0x0000000806088287 */ /* 0x000fe4000d800000 */
[----:B------:R-:W-:-:S02]  /*2c70*/  UIMAD UR9, UR42, UR9, UR4 ;  /* 0x000000092a0972a4 */ /* 0x000fc4000f8e0204 */
[----:B------:R-:W-:Y:S02]  /*2c80*/  @!UP0 UIADD3 UR10, UPT, UPT, UR10, -UR8, URZ ;  /* 0x800000080a0a8290 */ /* 0x000fe4000fffe0ff */
[----:B------:R-:W-:Y:S02]  /*2c90*/  @!UP0 UIMAD UR8, UR9, UR7, UR8 ;  /* 0x00000007090882a4 */ /* 0x000fe4000f8e0208 */
[----:B------:R-:W-:Y:S02]  /*2ca0*/  @!UP0 UIMAD UR4, UR42, UR10, UR6 ;  /* 0x0000000a2a0482a4 */ /* 0x000fe4000f8e0206 */
[----:B------:R-:W-:Y:S02]  /*2cb0*/  UIMAD UR7, UR14, UR12, UR56 ;  /* 0x0000000c0e0772a4 */ /* 0x000fe4000f8e0238 */
[----:B------:R-:W-:Y:S01]  /*2cc0*/  UIMAD UR55, UR4, UR22, UR11 ;  /* 0x00000016043772a4 */ /* 0x000fe2000f8e020b */
[----:B------:R-:W-:Y:S02]  /*2cd0*/  @!UP0 UMOV UR6, UR8 ;  /* 0x0000000800068c82 */ /* 0x000fe40008000000 */
[----:B------:R-:W-:-:S12]  /*2ce0*/  UIMAD UR56, UR6, UR14, UR7 ;  /* 0x0000000e063872a4 */ /* 0x000fd8000f8e0207 */
.L_x_45:
[----:B------:R-:W2:Y:S02]  /*2cf0*/  LDCU UR4, c[0x0][0xf30] ;  /* 0x0001e600ff0477ac */ /* 0x000ea40008000800 */
[----:B--2---:R-:W-:-:S09]  /*2d00*/  UISETP.NE.AND UP0, UPT, UR4, 0x1, UPT ;  /* 0x000000010400788c */ /* 0x004fd2000bf05270 */
[----:B------:R-:W-:Y:S05]  /*2d10*/  BRA.U UP0, `(.L_x_46) ;  /* 0x0000000100447547 */ /* 0x000fea000b800000 */
[----:B------:R-:W2:Y:S01]  /*2d20*/  LDCU.128 UR20, c[0x0][0xf10] ;  /* 0x0001e200ff1477ac */ /* 0x000ea20008000c00 */
[----:B------:R-:W4:Y:S01]  /*2d30*/  LDCU UR10, c[0x0][0xf0c] ;  /* 0x0001e180ff0a77ac */ /* 0x000f220008000800 */
[----:B------:R-:W1:Y:S01]  /*2d40*/  LDCU UR11, c[0x0][0xf20] ;  /* 0x0001e400ff0b77ac */ /* 0x000e620008000800 */
[----:B--2---:R-:W-:Y:S02]  /*2d50*/  UIMAD.WIDE.U32 UR8, UR56, UR20, URZ ;  /* 0x00000014380872a5 */ /* 0x004fe4000f8e00ff */
[----:B------:R-:W-:Y:S02]  /*2d60*/  UIMAD.WIDE.U32 UR6, UR55, UR23, URZ ;  /* 0x00000017370672a5 */ /* 0x000fe4000f8e00ff */
[----:B----4-:R-:W-:Y:S02]  /*2d70*/  UISETP.NE.AND UP2, UPT, UR10, 0x1, UPT ;  /* 0x000000010a00788c */ /* 0x010fe4000bf45270 */
[----:B------:R-:W-:Y:S01]  /*2d80*/  UISETP.NE.AND UP0, UPT, UR22, 0x1, UPT ;  /* 0x000000011600788c */ /* 0x000fe2000bf05270 */
[----:B------:R-:W-:-:S02]  /*2d90*/  UMOV UR8, UR9 ;  /* 0x0000000900087c82 */ /* 0x000fc40008000000 */
[----:B------:R-:W-:Y:S01]  /*2da0*/  UMOV UR4, UR7 ;  /* 0x0000000700047c82 */ /* 0x000fe20008000000 */
[----:B------:R-:W-:Y:S02]  /*2db0*/  USHF.R.U32.HI UR21, URZ, UR21, UR8 ;  /* 0x00000015ff157299 */ /* 0x000fe40008011608 */
[----:B-1----:R-:W-:Y:S02]  /*2dc0*/  USHF.R.U32.HI UR4, URZ, UR11, UR4 ;  /* 0x0000000bff047299 */ /* 0x002fe40008011604 */
[----:B------:R-:W-:Y:S02]  /*2dd0*/  USEL UR6, UR56, UR21, !UP2 ;  /* 0x0000001538067287 */ /* 0x000fe4000d000000 */
[----:B------:R-:W-:-:S04]  /*2de0*/  USEL UR4, UR55, UR4, !UP0 ;  /* 0x0000000437047287 */ /* 0x000fc8000c000000 */
[----:B------:R-:W-:Y:S02]  /*2df0*/  UIADD3 UR7, UPT, UPT, UR6, -UR4, URZ ;  /* 0x8000000406077290 */ /* 0x000fe4000fffe0ff */
[----:B------:R-:W-:Y:S02]  /*2e00*/  UIADD3 UR4, UPT, UPT, -UR6, UR4, URZ ;  /* 0x0000000406047290 */ /* 0x000fe4000fffe1ff */
[----:B------:R-:W-:Y:S02]  /*2e10*/  UIMAD UR55, UR7, UR22, UR55 ;  /* 0x00000016073772a4 */ /* 0x000fe4000f8e0237 */
[----:B------:R-:W-:-:S12]  /*2e20*/  UIMAD UR56, UR4, UR10, UR56 ;  /* 0x0000000a043872a4 */ /* 0x000fd8000f8e0238 */
.L_x_46:
[----:B------:R-:W-:Y:S01]  /*2e30*/  VIADD R11, R11, 0x1 ;  /* 0x000000010b0b7836 */ /* 0x000fe20000000000 */
[----:B------:R-:W-:Y:S01]  /*2e40*/  R2UR UR4, R86 ;  /* 0x00000000560472ca */ /* 0x000fe200000e0000 */
[----:B------:R-:W-:Y:S01]  /*2e50*/  UIADD3 UR12, UPT, UPT, UR55, UR63, URZ ;  /* 0x0000003f370c7290 */ /* 0x000fe2000fffe0ff */
[----:B------:R-:W-:Y:S02]  /*2e60*/  PLOP3.LUT P2, PT, PT, PT, PT, 0x80, 0x8 ;  /* 0x000000000008781c */ /* 0x000fe40003f4f070 */
[----:B------:R-:W-:-:S04]  /*2e70*/  ISETP.NE.AND P0, PT, R11, 0x2, PT ;  /* 0x000000020b00780c */ /* 0x000fc80003f05270 */
[----:B------:R-:W-:Y:S02]  /*2e80*/  SEL R3, RZ, 0x1, P0 ;  /* 0x00000001ff037807 */ /* 0x000fe40000000000 */
[----:B------:R-:W-:Y:S02]  /*2e90*/  SEL R11, R11, RZ, P0 ;  /* 0x000000ff0b0b7207 */ /* 0x000fe40000000000 */
[----:B------:R-:W-:Y:S01]  /*2ea0*/  LOP3.LUT R10, R10, R3, RZ, 0x3c, !PT ;  /* 0x000000030a0a7212 */ /* 0x000fe200078e3cff */
[----:B------:R-:W-:Y:S01]  /*2eb0*/  UIADD3 UR20, UPT, UPT, UR56, UR4, URZ ;  /* 0x0000000438147290 */ /* 0x000fe2000fffe0ff */
[----:B------:R-:W-:Y:S11]  /*2ec0*/  BRA.U UP1, `(.L_x_47) ;  /* 0xffffffed015c7547 */ /* 0x000ff6000b83ffff */
[----:B------:R-:W-:Y:S01]  /*2ed0*/  UIADD3 UR7, UPT, UPT, UR5, 0x68, URZ ;  /* 0x0000006805077890 */ /* 0x000fe2000fffe0ff */
[----:B------:R-:W-:-:S03]  /*2ee0*/  SHF.L.U32 R3, R12, 0x1f, RZ ;  /* 0x0000001f0c037819 */ /* 0x000fc600000006ff */
[----:B------:R-:W-:-:S09]  /*2ef0*/  ULEA UR4, UR15, UR7, 0x3 ;  /* 0x000000070f047291 */ /* 0x000fd2000f8e18ff */
[----:B------:R-:W2:Y:S02]  /*2f00*/  SYNCS.PHASECHK.TRANS64.TRYWAIT P0, [UR4], R3 ;  /* 0x00000003ff0075a7 */ /* 0x000ea40008001104 */
[----:B--2---:R-:W-:Y:S05]  /*2f10*/  @!P0 BRA `(.L_x_48) ;  /* 0x0000007400d08947 */ /* 0x004fea0003800000 */
.L_x_166:
[----:B------:R-:W-:-:S04]  /*2f20*/  UIADD3 UR4, UPT, UPT, UR15, 0x1, URZ ;  /* 0x000000010f047890 */ /* 0x000fc8000fffe0ff */
[----:B------:R-:W-:-:S04]  /*2f30*/  UISETP.NE.AND UP0, UPT, UR4, 0xd, UPT ;  /* 0x0000000d0400788c */ /* 0x000fc8000bf05270 */
[----:B------:R-:W-:Y:S02]  /*2f40*/  USEL UR6, URZ, 0x1, UP0 ;  /* 0x00000001ff067887 */ /* 0x000fe40008000000 */
[----:B------:R-:W-:-:S04]  /*2f50*/  USEL UR4, UR4, URZ, UP0 ;  /* 0x000000ff04047287 */ /* 0x000fc80008000000 */
[----:B------:R-:W-:Y:S01]  /*2f60*/  ULEA UR5, UR4, UR7, 0x3 ;  /* 0x0000000704057291 */ /* 0x000fe2000f8e18ff */
[----:B------:R-:W-:-:S04]  /*2f70*/  LOP3.LUT R2, R12, UR6, RZ, 0x3c, !PT ;  /* 0x000000060c027c12 */ /* 0x000fc8000f8e3cff */
[----:B-1----:R-:W-:-:S04]  /*2f80*/  SHF.L.U32 R3, R2, 0x1f, RZ ;  /* 0x0000001f02037819 */ /* 0x002fc800000006ff */
[----:B------:R-:W1:Y:S02]  /*2f90*/  SYNCS.PHASECHK.TRANS64.TRYWAIT P0, [UR5], R3 ;  /* 0x00000003ff0075a7 */ /* 0x000e640008001105 */
[----:B-1----:R-:W-:Y:S05]  /*2fa0*/  @!P0 BRA `(.L_x_49) ;  /* 0x0000007400c48947 */ /* 0x002fea0003800000 */
.L_x_168:
        /* <DEDUP_REMOVED lines=9> */
.L_x_170:
        /* <DEDUP_REMOVED lines=9> */
.L_x_172:
        /* <DEDUP_REMOVED lines=9> */
.L_x_174:
        /* <DEDUP_REMOVED lines=9> */
.L_x_176:
        /* <DEDUP_REMOVED lines=9> */
.L_x_178:
        /* <DEDUP_REMOVED lines=9> */
.L_x_180:
        /* <DEDUP_REMOVED lines=9> */
.L_x_182:
        /* <DEDUP_REMOVED lines=9> */
.L_x_184:
        /* <DEDUP_REMOVED lines=9> */
.L_x_186:
        /* <DEDUP_REMOVED lines=9> */
.L_x_188:
[----:B------:R-:W-:-:S04]  /*3550*/  UIADD3 UR4, UPT, UPT, UR4, 0x1, URZ ;  /* 0x0000000104047890 */ /* 0x000fc8000fffe0ff */
[----:B------:R-:W-:-:S04]  /*3560*/  UISETP.NE.AND UP0, UPT, UR4, 0xd, UPT ;  /* 0x0000000d0400788c */ /* 0x000fc8000bf05270 */
[----:B------:R-:W-:Y:S02]  /*3570*/  USEL UR5, URZ, 0x1, UP0 ;  /* 0x00000001ff057887 */ /* 0x000fe40008000000 */
[----:B------:R-:W-:-:S04]  /*3580*/  USEL UR4, UR4, URZ, UP0 ;  /* 0x000000ff04047287 */ /* 0x000fc80008000000 */
[----:B------:R-:W-:Y:S01]  /*3590*/  ULEA UR4, UR4, UR7, 0x3 ;  /* 0x0000000704047291 */ /* 0x000fe2000f8e18ff */
[----:B-1----:R-:W-:-:S04]  /*35a0*/  LOP3.LUT R3, R2, UR5, RZ, 0x3c, !PT ;  /* 0x0000000502037c12 */ /* 0x002fc8000f8e3cff */
[----:B------:R-:W-:Y:S01]  /*35b0*/  SHF.L.U32 R3, R3, 0x1f, RZ ;  /* 0x0000001f03037819 */ /* 0x000fe200000006ff */
[----:B------:R-:W-:-:S07]  /*35c0*/  IMAD.U32 R0, RZ, RZ, UR4 ;  /* 0x00000004ff007e24 */ /* 0x000fce000f8e00ff */
.L_x_60:
[----:B-1----:R1:W2:Y:S02]  /*35d0*/  SYNCS.PHASECHK.TRANS64.TRYWAIT P0, [R0+URZ], R3 ;  /* 0x00000003000075a7 */ /* 0x0022a400080011ff */
[----:B--2---:R-:W-:Y:S05]  /*35e0*/  @!P0 NANOSLEEP.SYNCS 0x989680 ;  /* 0x009896800000895d */ /* 0x004fea0003900000 */
[----:B------:R-:W2:Y:S02]  /*35f0*/  @!P0 SYNCS.PHASECHK.TRANS64 P0, [R0+URZ], R3 ;  /* 0x00000003000085a7 */ /* 0x000ea400080010ff */
[----:B--2---:R-:W-:Y:S05]  /*3600*/  @P0 EXIT ;  /* 0x000000000000094d */ /* 0x004fea0003800000 */
[----:B------:R-:W-:Y:S05]  /*3610*/  BRA `(.L_x_60) ;  /* 0xfffffffc00ec7947 */ /* 0x000fea000383ffff */
.L_x_23:
[----:B------:R-:W-:-:S04]  /*3620*/  UISETP.NE.AND UP0, UPT, UR57, URZ, UPT ;  /* 0x000000ff3900728c */ /* 0x000fc8000bf05270 */
[----:B------:R-:W-:-:S09]  /*3630*/  UISETP.NE.OR UP0, UPT, UR19, 0x1, UP0 ;  /* 0x000000011300788c */ /* 0x000fd20008705670 */
[----:B------:R-:W-:Y:S05]  /*3640*/  BRA.U UP0, `(.L_x_61) ;  /* 0x0000000500487547 */ /* 0x000fea000b800000 */
[----:B------:R-:W-:Y:S01]  /*3650*/  ISETP.GE.U32.AND P2, PT, R0, 0x8, PT ;  /* 0x000000080000780c */ /* 0x000fe20003f46070 */
[----:B------:R-:W-:Y:S01]  /*3660*/  IMAD.MOV.U32 R12, RZ, RZ, 0x1 ;  /* 0x00000001ff0c7424 */ /* 0x000fe200078e00ff */
[----:B------:R-:W-:Y:S02]  /*3670*/  CS2R R10, SRZ ;  /* 0x00000000000a7805 */ /* 0x000fe4000001ff00 */
[----:B------:R-:W-:Y:S01]  /*3680*/  CS2R R8, SRZ ;  /* 0x0000000000087805 */ /* 0x000fe2000001ff00 */
[----:B------:R-:W-:Y:S01]  /*3690*/  UMOV UR6, 0x400 ;  /* 0x0000040000067882 */ /* 0x000fe20000000000 */
[----:B------:R-:W-:Y:S01]  /*36a0*/  UMOV UR5, URZ ;  /* 0x000000ff00057c82 */ /* 0x000fe20008000000 */
[----:B------:R-:W-:-:S12]  /*36b0*/  ULEA UR6, UR57, UR6, 0x18 ;  /* 0x0000000639067291 */ /* 0x000fd8000f8ec0ff */
.L_x_65:
[----:B------:R-:W-:Y:S02]  /*36c0*/  LEA R2, R8, UR6, 0x3 ;  /* 0x0000000608027c11 */ /* 0x000fe4000f8e18ff */
[----:B------:R-:W-:-:S03]  /*36d0*/  SHF.L.U32 R5, R9, 0x1f, RZ ;  /* 0x0000001f09057819 */ /* 0x000fc600000006ff */
[----:B------:R-:W-:Y:S01]  /*36e0*/  VIADD R4, R2, 0x170 ;  /* 0x0000017002047836 */ /* 0x000fe20000000000 */
[----:B------:R-:W1:Y:S02]  /*36f0*/  SYNCS.PHASECHK.TRANS64.TRYWAIT P0, [R2+URZ+0x160], R5 ;  /* 0x00016005020075a7 */ /* 0x000e6400080011ff */
[----:B-1----:R-:W-:Y:S05]  /*3700*/  @!P0 BRA `(.L_x_62) ;  /* 0x0000007000f48947 */ /* 0x002fea0003800000 */
.L_x_189:
[----:B------:R-:W-:Y:S01]  /*3710*/  ULEA UR4, UR5, UR6, 0x3 ;  /* 0x0000000605047291 */ /* 0x000fe2000f8e18ff */
[----:B------:R-:W-:Y:S02]  /*3720*/  PRMT R4, RZ, 0x654, R4 ;  /* 0x00000654ff047816 */ /* 0x000fe40000000004 */
[----:B-1----:R-:W-:Y:S01]  /*3730*/  SHF.L.U32 R5, R12, 0x1f, RZ ;  /* 0x0000001f0c057819 */ /* 0x002fe200000006ff */
[----:B------:R-:W-:Y:S01]  /*3740*/  UIADD3 UR7, UPT, UPT, UR4, 0x120, URZ ;  /* 0x0000012004077890 */ /* 0x000fe2000fffe0ff */
[----:B------:R1:W-:Y:S05]  /*3750*/  SYNCS.ARRIVE.TRANS64.RED.A1T0 RZ, [R4+URZ], RZ ;  /* 0x000000ff04ff79a7 */ /* 0x0003ea00081004ff */
[----:B------:R-:W-:Y:S01]  /*3760*/  IMAD.U32 R7, RZ, RZ, UR7 ;  /* 0x00000007ff077e24 */ /* 0x000fe2000f8e00ff */
[----:B------:R-:W2:Y:S04]  /*3770*/  SYNCS.PHASECHK.TRANS64.TRYWAIT P0, [UR4+0x130], R5 ;  /* 0x00013005ff0075a7 */ /* 0x000ea80008001104 */
[----:B------:R-:W-:Y:S01]  /*3780*/  PRMT R6, R0, 0x654, R7 ;  /* 0x0000065400067816 */ /* 0x000fe20000000007 */
[----:B-1----:R-:W-:Y:S01]  /*3790*/  @!P2 IMAD.MOV.U32 R4, RZ, RZ, 0x10 ;  /* 0x00000010ff04a424 */ /* 0x002fe200078e00ff */
[----:B--2---:R-:W-:Y:S06]  /*37a0*/  @!P0 BRA `(.L_x_63) ;  /* 0x0000007000e08947 */ /* 0x004fec0003800000 */
.L_x_191:
[----:B------:R-:W-:Y:S01]  /*37b0*/  ULEA UR8, UR5, UR6, 0x4 ;  /* 0x0000000605087291 */ /* 0x000fe2000f8e20ff */
[----:B------:R-:W-:Y:S01]  /*37c0*/  SEL R3, R6, R3, !P2 ;  /* 0x0000000306037207 */ /* 0x000fe20005000000 */
[----:B------:R-:W-:Y:S01]  /*37d0*/  UIADD3 UR9, UPT, UPT, UR4, 0x120, URZ ;  /* 0x0000012004097890 */ /* 0x000fe2000fffe0ff */
[----:B-1----:R-:W-:Y:S01]  /*37e0*/  LEA R2, R11, UR6, 0x3 ;  /* 0x000000060b027c11 */ /* 0x002fe2000f8e18ff */
[----:B------:R-:W-:Y:S01]  /*37f0*/  UIADD3 UR8, UPT, UPT, UR8, 0x190, URZ ;  /* 0x0000019008087890 */ /* 0x000fe2000fffe0ff */
[----:B------:R-:W-:Y:S01]  /*3800*/  SHF.L.U32 R5, R10, 0x1f, RZ ;  /* 0x0000001f0a057819 */ /* 0x000fe200000006ff */
[----:B------:R1:W-:Y:S01]  /*3810*/  @!P2 SYNCS.ARRIVE.TRANS64.RED RZ, [R3+URZ], R4 ;  /* 0x0000000403ffa9a7 */ /* 0x0003e200080004ff */
[----:B------:R-:W-:Y:S01]  /*3820*/  UIADD3 UR4, UPT, UPT, UR5, 0x1, URZ ;  /* 0x0000000105047890 */ /* 0x000fe2000fffe0ff */
[----:B------:R-:W-:-:S03]  /*3830*/  VIADD R8, R8, 0x1 ;  /* 0x0000000108087836 */ /* 0x000fc60000000000 */
[----:B------:R-:W-:Y:S02]  /*3840*/  UISETP.NE.AND UP0, UPT, UR4, 0x2, UPT ;  /* 0x000000020400788c */ /* 0x000fe4000bf05270 */
[----:B------:R-:W-:Y:S06]  /*3850*/  UGETNEXTWORKID.BROADCAST [UR8], [UR9] ;  /* 0x00000000080073ca */ /* 0x000fec0008000100 */
[----:B------:R-:W-:Y:S01]  /*3860*/  USEL UR7, URZ, 0x1, UP0 ;  /* 0x00000001ff077887 */ /* 0x000fe20008000000 */
[----:B------:R-:W-:Y:S01]  /*3870*/  ISETP.NE.AND P0, PT, R8, 0x2, PT ;  /* 0x000000020800780c */ /* 0x000fe20003f05270 */
[----:B------:R-:W-:Y:S01]  /*3880*/  USEL UR5, UR4, URZ, UP0 ;  /* 0x000000ff04057287 */ /* 0x000fe20008000000 */
[----:B------:R-:W2:Y:S03]  /*3890*/  SYNCS.PHASECHK.TRANS64.TRYWAIT P1, [R2+URZ+0x120], R5 ;  /* 0x00012005020075a7 */ /* 0x000ea600080211ff */
[----:B------:R-:W-:Y:S01]  /*38a0*/  LOP3.LUT R12, R12, UR7, RZ, 0x3c, !PT ;  /* 0x000000070c0c7c12 */ /* 0x000fe2000f8e3cff */
[----:B-12---:R-:W-:Y:S07]  /*38b0*/  @!P1 BRA `(.L_x_64) ;  /* 0x0000007000b49947 */ /* 0x006fee0003800000 */
.L_x_192:
[C---:B------:R-:W-:Y:S01]  /*38c0*/  LEA R4, R11.reuse, UR6, 0x4 ;  /* 0x000000060b047c11 */ /* 0x040fe2000f8e20ff */
[----:B-1----:R-:W-:Y:S01]  /*38d0*/  VIADD R2, R2, 0x130 ;  /* 0x0000013002027836 */ /* 0x002fe20000000000 */
[----:B------:R-:W-:Y:S01]  /*38e0*/  SEL R8, R8, RZ, P0 ;  /* 0x000000ff08087207 */ /* 0x000fe20000000000 */
[----:B------:R-:W-:-:S03]  /*38f0*/  VIADD R11, R11, 0x1 ;  /* 0x000000010b0b7836 */ /* 0x000fc60000000000 */
[----:B------:R-:W1:Y:S01]  /*3900*/  LDS.128 R4, [R4+0x190] ;  /* 0x0001900004047984 */ /* 0x000e620000000c00 */
[----:B------:R-:W-:Y:S02]  /*3910*/  PRMT R2, RZ, 0x654, R2 ;  /* 0x00000654ff027816 */ /* 0x000fe40000000002 */
[C---:B------:R-:W-:Y:S01]  /*3920*/  ISETP.NE.AND P1, PT, R11.reuse, 0x2, PT ;  /* 0x000000020b00780c */ /* 0x040fe20003f25270 */
[----:B------:R-:W-:Y:S01]  /*3930*/  @!PT LDS RZ, [RZ] ;  /* 0x00000000fffff984 */ /* 0x000fe20000000800 */
[----:B------:R-:W-:Y:S01]  /*3940*/  @!PT LDS RZ, [RZ] ;  /* 0x00000000fffff984 */ /* 0x000fe20000000800 */
[----:B------:R-:W-:Y:S01]  /*3950*/  @!PT LDS RZ, [RZ] ;  /* 0x00000000fffff984 */ /* 0x000fe20000000800 */
[----:B------:R-:W-:Y:S01]  /*3960*/  @!PT LDS RZ, [RZ] ;  /* 0x00000000fffff984 */ /* 0x000fe20000000800 */
[----:B------:R2:W-:Y:S06]  /*3970*/  MEMBAR.ALL.CTA ;  /* 0x0000000000007992 */ /* 0x0005ec0000008000 */
[----:B--2---:R-:W2:Y:S01]  /*3980*/  FENCE.VIEW.ASYNC.S ;  /* 0x00000000000073c6 */ /* 0x004ea20000000000 */
[----:B------:R-:W-:Y:S01]  /*3990*/  SEL R11, R11, RZ, P1 ;  /* 0x000000ff0b0b7207 */ /* 0x000fe20000800000 */
[----:B--2---:R2:W-:Y:S01]  /*39a0*/  SYNCS.ARRIVE.TRANS64.RED.A1T0 RZ, [R2+URZ], RZ ;  /* 0x000000ff02ff79a7 */ /* 0x0045e200081004ff */
[----:B-1----:R-:W-:-:S02]  /*39b0*/  LOP3.LUT P3, RZ, R6, 0x1, RZ, 0xc0, !PT ;  /* 0x0000000106ff7812 */ /* 0x002fc4000786c0ff */
[----:B------:R-:W-:-:S04]  /*39c0*/  SEL R5, RZ, 0x1, P1 ;  /* 0x00000001ff057807 */ /* 0x000fc80000800000 */
[----:B------:R-:W-:Y:S02]  /*39d0*/  LOP3.LUT R10, R10, R5, RZ, 0x3c, !PT ;  /* 0x000000050a0a7212 */ /* 0x000fe400078e3cff */
[----:B--2---:R-:W-:-:S04]  /*39e0*/  SEL R2, RZ, 0x1, P0 ;  /* 0x00000001ff027807 */ /* 0x004fc80000000000 */
[----:B------:R-:W-:Y:S01]  /*39f0*/  LOP3.LUT R9, R9, R2, RZ, 0x3c, !PT ;  /* 0x0000000209097212 */ /* 0x000fe200078e3cff */
[----:B------:R-:W-:Y:S06]  /*3a00*/  @P3 BRA `(.L_x_65) ;  /* 0xfffffffc002c3947 */ /* 0x000fec000383ffff */
[----:B------:R-:W-:Y:S01]  /*3a10*/  ULEA UR4, UR5, UR6, 0x3 ;  /* 0x0000000605047291 */ /* 0x000fe2000f8e18ff */
[----:B------:R-:W-:-:S08]  /*3a20*/  SHF.L.U32 R3, R12, 0x1f, RZ ;  /* 0x0000001f0c037819 */ /* 0x000fd000000006ff */
[----:B------:R-:W1:Y:S02]  /*3a30*/  SYNCS.PHASECHK.TRANS64 P0, [UR4+0x130], R3 ;  /* 0x00013003ff0075a7 */ /* 0x000e640008001004 */
[----:B-1----:R-:W-:Y:S05]  /*3a40*/  @P0 BRA `(.L_x_66) ;  /* 0x0000000000080947 */ /* 0x002fea0003800000 */
[----:B------:R-:W1:Y:S02]  /*3a50*/  SYNCS.PHASECHK.TRANS64.TRYWAIT P0, [UR4+0x130], R3 ;  /* 0x00013003ff0075a7 */ /* 0x000e640008001104 */
[----:B-1----:R-:W-:Y:S05]  /*3a60*/  @!P0 BRA `(.L_x_67) ;  /* 0x00000070005c8947 */ /* 0x002fea0003800000 */
.L_x_66:
[----:B------:R-:W-:-:S04]  /*3a70*/  UIADD3 UR7, UPT, UPT, UR5, 0x1, URZ ;  /* 0x0000000105077890 */ /* 0x000fc8000fffe0ff */
[----:B------:R-:W-:-:S04]  /*3a80*/  UISETP.NE.AND UP0, UPT, UR7, 0x2, UPT ;  /* 0x000000020700788c */ /* 0x000fc8000bf05270 */
[----:B------:R-:W-:Y:S02]  /*3a90*/  USEL UR8, URZ, 0x1, UP0 ;  /* 0x00000001ff087887 */ /* 0x000fe40008000000 */
[----:B------:R-:W-:-:S04]  /*3aa0*/  USEL UR7, UR7, URZ, UP0 ;  /* 0x000000ff07077287 */ /* 0x000fc80008000000 */
[----:B------:R-:W-:Y:S01]  /*3ab0*/  ULEA UR7, UR7, UR6, 0x3 ;  /* 0x0000000607077291 */ /* 0x000fe2000f8e18ff */
[----:B-1----:R-:W-:-:S04]  /*3ac0*/  LOP3.LUT R3, R12, UR8, RZ, 0x3c, !PT ;  /* 0x000000080c037c12 */ /* 0x002fc8000f8e3cff */
[----:B------:R-:W-:-:S04]  /*3ad0*/  SHF.L.U32 R0, R3, 0x1f, RZ ;  /* 0x0000001f03007819 */ /* 0x000fc800000006ff */
[----:B------:R-:W1:Y:S02]  /*3ae0*/  SYNCS.PHASECHK.TRANS64 P0, [UR7+0x130], R0 ;  /* 0x00013000ff0075a7 */ /* 0x000e640008001007 */
[----:B-1----:R-:W-:Y:S05]  /*3af0*/  @P0 EXIT ;  /* 0x000000000000094d */ /* 0x002fea0003800000 */
[----:B------:R-:W-:Y:S02]  /*3b00*/  SHF.L.U32 R3, R3, 0x1f, RZ ;  /* 0x0000001f03037819 */ /* 0x000fe400000006ff */
[----:B------:R-:W-:-:S07]  /*3b10*/  MOV R0, UR7 ;  /* 0x0000000700007c02 */ /* 0x000fce0008000f00 */
.L_x_68:
[----:B-1----:R1:W2:Y:S02]  /*3b20*/  SYNCS.PHASECHK.TRANS64.TRYWAIT P0, [R0+URZ+0x130], R3 ;  /* 0x00013003000075a7 */ /* 0x0022a400080011ff */
[----:B--2---:R-:W-:Y:S05]  /*3b30*/  @!P0 NANOSLEEP.SYNCS 0x989680 ;  /* 0x009896800000895d */ /* 0x004fea0003900000 */
[----:B------:R-:W2:Y:S02]  /*3b40*/  @!P0 SYNCS.PHASECHK.TRANS64 P0, [R0+URZ+0x130], R3 ;  /* 0x00013003000085a7 */ /* 0x000ea400080010ff */
[----:B--2---:R-:W-:Y:S05]  /*3b50*/  @P0 EXIT ;  /* 0x000000000000094d */ /* 0x004fea0003800000 */
[----:B------:R-:W-:Y:S05]  /*3b60*/  BRA `(.L_x_68) ;  /* 0xfffffffc00ec7947 */ /* 0x000fea000383ffff */
.L_x_61:
[----:B------:R-:W-:Y:S05]  /*3b70*/  BRA.U UP5, `(.L_x_69) ;  /* 0x0000001105ec7547 */ /* 0x000fea000b800000 */
[----:B------:R-:W-:Y:S01]  /*3b80*/  UMOV UR4, 0x40 ;  /* 0x0000004000047882 */ /* 0x000fe20000000000 */
[----:B------:R-:W-:Y:S01]  /*3b90*/  NOP ;  /* 0x0000000000007918 */ /* 0x000fe20000000000 */
[----:B------:R-:W-:Y:S01]  /*3ba0*/  ULEA UR5, UR57, UR4, 0x18 ;  /* 0x0000000439057291 */ /* 0x000fe2000f8ec0ff */
[----:B------:R-:W-:Y:S02]  /*3bb0*/  UMOV UR6, 0x400 ;  /* 0x0000040000067882 */ /* 0x000fe40000000000 */
[----:B------:R-:W-:-:S06]  /*3bc0*/  ULEA UR6, UR57, UR6, 0x18 ;  /* 0x0000000639067291 */ /* 0x000fcc000f8ec0ff */
[----:B------:R-:W1:Y:S02]  /*3bd0*/  LDS.U8 R0, [UR5+0x1c] ;  /* 0x00001c05ff007984 */ /* 0x000e640008000000 */
[----:B-1----:R-:W-:-:S13]  /*3be0*/  ISETP.NE.AND P0, PT, R0, RZ, PT ;  /* 0x000000ff0000720c */ /* 0x002fda0003f05270 */
[----:B------:R-:W-:Y:S05]  /*3bf0*/  @P0 BRA `(.L_x_70) ;  /* 0x0000000400080947 */ /* 0x000fea0003800000 */
[----:B------:R-:W-:Y:S02]  /*3c00*/  UISETP.NE.U32.AND UP1, UPT, UR50, 0x1, UPT ;  /* 0x000000013200788c */ /* 0x000fe4000bf25070 */
[----:B------:R-:W-:-:S07]  /*3c10*/  UIADD3 UR7, UPT, UPT, UR5, 0x8, URZ ;  /* 0x0000000805077890 */ /* 0x000fce000fffe0ff */
[----:B------:R-:W-:Y:S05]  /*3c20*/  BRA.U !UP1, `(.L_x_71) ;  /* 0x00000001099c7547 */ /* 0x000fea000b800000 */
[----:B------:R-:W-:Y:S01]  /*3c30*/  ELECT P0, URZ, PT ;  /* 0x0000000000ff782f */ /* 0x000fe20003800000 */
[----:B------:R-:W-:-:S12]  /*3c40*/  BSSY B0, `(.L_x_71) ;  /* 0x0000025000007945 */ /* 0x000fd80003800000 */
[----:B------:R-:W-:Y:S05]  /*3c50*/  @!P0 BRA `(.L_x_72) ;  /* 0x00000000008c8947 */ /* 0x000fea0003800000 */
[----:B------:R-:W-:-:S05]  /*3c60*/  UMOV UR4, 0x10 ;  /* 0x0000001000047882 */ /* 0x000fca0000000000 */
[----:B------:R-:W-:Y:S04]  /*3c70*/  DEPBAR.LE SB1, 0x36 ;  /* 0x00009d800000791a */ /* 0x000fe80000000000 */
[----:B------:R-:W1:Y:S02]  /*3c80*/  UTCATOMSWS.2CTA.FIND_AND_SET.ALIGN UP0, UR4, UR4 ;  /* 0x00000004000475e3 */ /* 0x000e640008200800 */
[----:B-1----:R-:W-:Y:S01]  /*3c90*/  MOV R11, UR4 ;  /* 0x00000004000b7c02 */ /* 0x002fe20008000f00 */
[----:B------:R-:W-:Y:S06]  /*3ca0*/  BRA.U UP0, `(.L_x_73) ;  /* 0x0000000100187547 */ /* 0x000fec000b800000 */
.L_x_74:
[----:B------:R-:W-:Y:S05]  /*3cb0*/  NANOSLEEP 0x64 ;  /* 0x000000640000795d */ /* 0x000fea0003800000 */
[----:B------:R-:W-:-:S05]  /*3cc0*/  UMOV UR4, 0x10 ;  /* 0x0000001000047882 */ /* 0x000fca0000000000 */
[----:B------:R-:W-:Y:S04]  /*3cd0*/  DEPBAR.LE SB1, 0x36 ;  /* 0x00009d800000791a */ /* 0x000fe80000000000 */
[----:B------:R-:W1:Y:S02]  /*3ce0*/  UTCATOMSWS.2CTA.FIND_AND_SET.ALIGN UP0, UR4, UR4 ;  /* 0x00000004000475e3 */ /* 0x000e640008200800 */
[----:B-1----:R-:W-:Y:S01]  /*3cf0*/  MOV R11, UR4 ;  /* 0x00000004000b7c02 */ /* 0x002fe20008000f00 */
[----:B------:R-:W-:Y:S05]  /*3d00*/  BRA.U !UP0, `(.L_x_74) ;  /* 0xfffffffd08e87547 */ /* 0x000fea000b83ffff */
.L_x_73:
[----:B------:R-:W1:Y:S01]  /*3d10*/  LDS R7, [UR5+0x10] ;  /* 0x00001005ff077984 */ /* 0x000e620008000800 */
[----:B------:R-:W-:Y:S01]  /*3d20*/  IMAD.U32 R5, RZ, RZ, UR6 ;  /* 0x00000006ff057e24 */ /* 0x000fe2000f8e00ff */
[----:B------:R-:W-:-:S03]  /*3d30*/  MOV R4, UR51 ;  /* 0x0000003300047c02 */ /* 0x000fc60008000f00 */
[----:B------:R-:W-:Y:S01]  /*3d40*/  VIADD R5, R5, 0x1b0 ;  /* 0x000001b005057836 */ /* 0x000fe20000000000 */
[----:B-1----:R-:W-:-:S04]  /*3d50*/  SHF.L.U32 R7, R7, 0x1f, RZ ;  /* 0x0000001f07077819 */ /* 0x002fc800000006ff */
[----:B------:R-:W1:Y:S02]  /*3d60*/  SYNCS.PHASECHK.TRANS64.TRYWAIT P0, [UR5+0x8], R7 ;  /* 0x00000807ff0075a7 */ /* 0x000e640008001105 */
[----:B-1----:R-:W-:Y:S05]  /*3d70*/  @P0 BRA `(.L_x_75) ;  /* 0x0000000000080947 */ /* 0x002fea0003800000 */
[----:B------:R-:W1:Y:S02]  /*3d80*/  SYNCS.PHASECHK.TRANS64.TRYWAIT P0, [UR5+0x8], R7 ;  /* 0x00000807ff0075a7 */ /* 0x000e640008001105 */
[----:B-1----:R-:W-:Y:S05]  /*3d90*/  @!P0 BRA `(.L_x_76) ;  /* 0x0000006c00a88947 */ /* 0x002fea0003800000 */
.L_x_75:
[----:B-1----:R-:W-:Y:S01]  /*3da0*/  HFMA2 R0, -RZ, RZ, 0, 5.9604644775390625e-08 ;  /* 0x00000001ff007431 */ /* 0x002fe200000001ff */
[----:B------:R-:W-:Y:S01]  /*3db0*/  UPRMT UR4, UR51, 0x654, UR7 ;  /* 0x0000065433047896 */ /* 0x000fe20008000007 */
[----:B------:R-:W-:Y:S01]  /*3dc0*/  IMAD.MOV.U32 R8, RZ, RZ, 0xffff ;  /* 0x0000ffffff087424 */ /* 0x000fe200078e00ff */
[----:B------:R-:W-:Y:S01]  /*3dd0*/  PRMT R4, R4, 0x654, R5 ;  /* 0x0000065404047816 */ /* 0x000fe20000000005 */
[----:B------:R-:W-:Y:S02]  /*3de0*/  IMAD.MOV.U32 R6, RZ, RZ, 0x4 ;  /* 0x00000004ff067424 */ /* 0x000fe400078e00ff */
[----:B------:R-:W-:Y:S01]  /*3df0*/  IMAD.SHL.U32 R9, R11, 0x20, RZ ;  /* 0x000000200b097824 */ /* 0x000fe200078e00ff */
[----:B------:R-:W-:Y:S02]  /*3e00*/  MOV R5, UR4 ;  /* 0x0000000400057c02 */ /* 0x000fe40008000f00 */
[-C--:B------:R-:W-:Y:S01]  /*3e10*/  SHF.L.U32 R8, R8, R11.reuse, RZ ;  /* 0x0000000b08087219 */ /* 0x080fe200000006ff */
[----:B------:R1:W-:Y:S01]  /*3e20*/  SYNCS.ARRIVE.TRANS64.RED RZ, [UR4], R6 ;  /* 0x00000006ffff79a7 */ /* 0x0003e20008000404 */
[----:B------:R-:W-:Y:S01]  /*3e30*/  SHF.L.U32 R7, R0, R11, RZ ;  /* 0x0000000b00077219 */ /* 0x000fe200000006ff */
[----:B------:R1:W-:Y:S04]  /*3e40*/  STS [UR6+0x1b0], R9 ;  /* 0x0001b009ff007988 */ /* 0x0003e80008000806 */
[----:B------:R1:W-:Y:S04]  /*3e50*/  STAS [R4.64], R11 ;  /* 0x0000000b04007dbd */ /* 0x0003e8000c0008ff */
[----:B------:R1:W-:Y:S04]  /*3e60*/  ATOMS.OR RZ, [UR5+0x14], R8 ;  /* 0x00001408ffff798c */ /* 0x0003e8000b000005 */
[----:B------:R1:W-:Y:S04]  /*3e70*/  ATOMS.OR RZ, [UR5+0x18], R7 ;  /* 0x00001807ffff798c */ /* 0x0003e8000b000005 */
[----:B------:R1:W-:Y:S02]  /*3e80*/  ATOMS.XOR RZ, [UR5+0x10], R0 ;  /* 0x00001000ffff798c */ /* 0x0003e4000b800005 */
.L_x_72:
[----:B------:R-:W-:Y:S05]  /*3e90*/  BSYNC B0 ;  /* 0x0000000000007941 */ /* 0x000fea0003800000 */
.L_x_71:
[----:B------:R-:W-:Y:S05]  /*3ea0*/  BRA.U UP1, `(.L_x_77) ;  /* 0x00000001016c7547 */ /* 0x000fea000b800000 */
[----:B------:R-:W-:-:S03]  /*3eb0*/  UMOV UR4, 0xffffffff ;  /* 0xffffffff00047882 */ /* 0x000fc60000000000 */
[----:B------:R-:W-:Y:S05]  /*3ec0*/  BRA.DIV UR4, `(.L_x_78) ;  /* 0x0000006e04747947 */ /* 0x000fea000b800000 */
[----:B------:R-:W-:-:S13]  /*3ed0*/  ELECT P0, URZ, PT ;  /* 0x0000000000ff782f */ /* 0x000fda0003800000 */
.L_x_196:
[----:B------:R-:W-:Y:S05]  /*3ee0*/  @!P0 BRA `(.L_x_77) ;  /* 0x00000000005c8947 */ /* 0x000fea0003800000 */
[----:B-1----:R-:W1:Y:S02]  /*3ef0*/  LDS R5, [UR5+0x10] ;  /* 0x00001005ff057984 */ /* 0x002e640008000800 */
[----:B-1----:R-:W-:-:S04]  /*3f00*/  SHF.L.U32 R5, R5, 0x1f, RZ ;  /* 0x0000001f05057819 */ /* 0x002fc800000006ff */
[----:B------:R-:W1:Y:S02]  /*3f10*/  SYNCS.PHASECHK.TRANS64.TRYWAIT P0, [UR5+0x8], R5 ;  /* 0x00000805ff0075a7 */ /* 0x000e640008001105 */
[----:B-1----:R-:W-:Y:S05]  /*3f20*/  @P0 BRA `(.L_x_79) ;  /* 0x0000000000080947 */ /* 0x002fea0003800000 */
[----:B------:R-:W1:Y:S02]  /*3f30*/  SYNCS.PHASECHK.TRANS64.TRYWAIT P0, [UR5+0x8], R5 ;  /* 0x00000805ff0075a7 */ /* 0x000e640008001105 */
[----:B-1----:R-:W-:Y:S05]  /*3f40*/  @!P0 BRA `(.L_x_80) ;  /* 0x0000006c00788947 */ /* 0x002fea0003800000 */
.L_x_79:
[----:B------:R-:W2:Y:S01]  /*3f50*/  LDS R7, [UR6+0x1b0] ;  /* 0x0001b006ff077984 */ /* 0x000ea20008000800 */
[----:B-1----:R-:W-:Y:S02]  /*3f60*/  HFMA2 R0, -RZ, RZ, 0, 5.9604644775390625e-08 ;  /* 0x00000001ff007431 */ /* 0x002fe400000001ff */
[----:B------:R-:W-:Y:S01]  /*3f70*/  IMAD.MOV.U32 R4, RZ, RZ, 0xffff ;  /* 0x0000ffffff047424 */ /* 0x000fe200078e00ff */
[----:B------:R-:W-:Y:S01]  /*3f80*/  UPRMT UR4, UR51, 0x654, UR7 ;  /* 0x0000065433047896 */ /* 0x000fe20008000007 */
[----:B--2---:R-:W-:-:S03]  /*3f90*/  IMAD.SHL.U32 R5, R7, 0x20, RZ ;  /* 0x0000002007057824 */ /* 0x004fc600078e00ff */
[-C--:B------:R-:W-:Y:S02]  /*3fa0*/  SHF.L.U32 R4, R4, R7.reuse, RZ ;  /* 0x0000000704047219 */ /* 0x080fe400000006ff */
[----:B------:R-:W-:Y:S01]  /*3fb0*/  SHF.L.U32 R7, R0, R7, RZ ;  /* 0x0000000700077219 */ /* 0x000fe200000006ff */
[----:B------:R2:W-:Y:S04]  /*3fc0*/  STS [UR6+0x1b0], R5 ;  /* 0x0001b005ff007988 */ /* 0x0005e80008000806 */
[----:B------:R2:W-:Y:S04]  /*3fd0*/  ATOMS.OR RZ, [UR5+0x14], R4 ;  /* 0x00001404ffff798c */ /* 0x0005e8000b000005 */
[----:B------:R2:W-:Y:S01]  /*3fe0*/  ATOMS.OR RZ, [UR5+0x18], R7 ;  /* 0x00001807ffff798c */ /* 0x0005e2000b000005 */
[----:B------:R-:W-:Y:S03]  /*3ff0*/  SYNCS.ARRIVE.TRANS64.RED.A1T0 RZ, [UR4], RZ ;  /* 0x000000ffffff79a7 */ /* 0x000fe60008100404 */
[----:B------:R2:W-:Y:S01]  /*4000*/  ATOMS.XOR RZ, [UR5+0x10], R0 ;  /* 0x00001000ffff798c */ /* 0x0005e2000b800005 */
[----:B------:R-:W-:Y:S05]  /*4010*/  BRA `(.L_x_77) ;  /* 0x0000000000107947 */ /* 0x000fea0003800000 */
.L_x_70:
[----:B------:R-:W-:Y:S02]  /*4020*/  MOV R0, 0xffffffff ;  /* 0xffffffff00007802 */ /* 0x000fe40000000f00 */
[----:B------:R-:W-:-:S03]  /*4030*/  MOV R4, 0x4060 ;  /* 0x0000406000047802 */ /* 0x000fc60000000f00 */
[----:B------:R1:W-:Y:S04]  /*4040*/  STS [UR6+0x1b0], R0 ;  /* 0x0001b000ff007988 */ /* 0x0003e80008000806 */
[----:B-1---5:R-:W-:Y:S05]  /*4050*/  CALL.REL.NOINC `($__internal_1_$__cuda_sm10x_tcgen05_guardrail_trap_phase_invalid_during_alloc) ;  /* 0x00000074001c7944 */ /* 0x022fea0003c00000 */
.L_x_77:
[----:B------:R-:W-:Y:S05]  /*4060*/  WARPSYNC.ALL ;  /* 0x0000000000007948 */ /* 0x000fea0003800000 */
[----:B------:R-:W3:Y:S01]  /*4070*/  S2UR UR4, SR_CgaCtaId ;  /* 0x00000000000479c3 */ /* 0x000ee20000008800 */
[----:B------:R-:W-:Y:S01]  /*4080*/  UMOV UR26, 0x400 ;  /* 0x00000400001a7882 */ /* 0x000fe20000000000 */
[----:B------:R-:W-:-:S06]  /*4090*/  NOP ;  /* 0x0000000000007918 */ /* 0x000fcc0000000000 */
[----:B------:R-:W-:Y:S06]  /*40a0*/  BAR.ARV 0x6, 0xa0 ;  /* 0x0182800000007b1d */ /* 0x000fec0000002000 */
[----:B------:R-:W4:Y:S01]  /*40b0*/  LDCU UR11, c[0x0][0x38c] ;  /* 0x00007180ff0b77ac */ /* 0x000f220008000800 */
[----:B------:R-:W-:Y:S01]  /*40c0*/  LOP3.LUT R3, R3, 0xffff, RZ, 0xc0, !PT ;  /* 0x0000ffff03037812 */ /* 0x000fe200078ec0ff */
[----:B-1----:R-:W-:Y:S01]  /*40d0*/  IMAD.MOV.U32 R9, RZ, RZ, 0x1 ;  /* 0x00000001ff097424 */ /* 0x002fe200078e00ff */
[----:B------:R-:W-:Y:S01]  /*40e0*/  LOP3.LUT R2, R2, 0xffff, RZ, 0xc0, !PT ;  /* 0x0000ffff02027812 */ /* 0x000fe200078ec0ff */
[----:B------:R-:W-:Y:S01]  /*40f0*/  IMAD.MOV.U32 R8, RZ, RZ, RZ ;  /* 0x000000ffff087224 */ /* 0x000fe200078e00ff */
[----:B------:R-:W-:Y:S01]  /*4100*/  R2UR UR29, R3 ;  /* 0x00000000031d72ca */ /* 0x000fe200000e0000 */
[----:B------:R-:W-:Y:S01]  /*4110*/  UMOV UR42, URZ ;  /* 0x000000ff002a7c82 */ /* 0x000fe20008000000 */
[----:B------:R-:W-:-:S02]  /*4120*/  R2UR UR45, R2 ;  /* 0x00000000022d72ca */ /* 0x000fc400000e0000 */
[----:B------:R-:W-:Y:S01]  /*4130*/  CS2R R2, SRZ ;  /* 0x0000000000027805 */ /* 0x000fe2000001ff00 */
[----:B------:R-:W-:Y:S02]  /*4140*/  UISETP.NE.AND UP2, UPT, UR50, URZ, UPT ;  /* 0x000000ff3200728c */ /* 0x000fe4000bf45270 */
[----:B---3--:R-:W-:Y:S01]  /*4150*/  ULEA UR26, UR4, UR26, 0x18 ;  /* 0x0000001a041a7291 */ /* 0x008fe2000f8ec0ff */
[----:B------:R-:W-:Y:S01]  /*4160*/  UMOV UR22, URZ ;  /* 0x000000ff00167c82 */ /* 0x000fe20008000000 */
[----:B------:R-:W-:Y:S02]  /*4170*/  UMOV UR21, URZ ;  /* 0x000000ff00157c82 */ /* 0x000fe40008000000 */
[----:B------:R-:W-:Y:S02]  /*4180*/  UIADD3 UR6, UPT, UPT, UR26, 0x8400, URZ ;  /* 0x000084001a067890 */ /* 0x000fe4000fffe0ff */
[----:B------:R-:W-:Y:S02]  /*4190*/  UIADD3 UR5, UPT, UPT, UR26, 0x22400, URZ ;  /* 0x000224001a057890 */ /* 0x000fe4000fffe0ff */
[----:B----4-:R-:W-:Y:S01]  /*41a0*/  UIADD3 UR11, UPT, UPT, UR11, 0x7f, URZ ;  /* 0x0000007f0b0b7890 */ /* 0x010fe2000fffe0ff */
[----:B--2---:R-:W1:Y:S01]  /*41b0*/  LDS R0, [UR26+0x1b0] ;  /* 0x0001b01aff007984 */ /* 0x004e620008000800 */
[----:B------:R-:W-:-:S02]  /*41c0*/  UIADD3 UR4, UPT, UPT, UR26, 0x2f400, URZ ;  /* 0x0002f4001a047890 */ /* 0x000fc4000fffe0ff */
[----:B------:R-:W-:Y:S02]  /*41d0*/  UIADD3 UR7, UPT, UPT, UR26, 0x32800, URZ ;  /* 0x000328001a077890 */ /* 0x000fe4000fffe0ff */
[----:B------:R-:W-:Y:S02]  /*41e0*/  USHF.R.U32.HI UR10, URZ, 0x4, UR6 ;  /* 0x00000004ff0a7899 */ /* 0x000fe40008011606 */
[----:B------:R-:W-:Y:S02]  /*41f0*/  USHF.R.U32.HI UR8, URZ, 0x4, UR5 ;  /* 0x00000004ff087899 */ /* 0x000fe40008011605 */
[----:B------:R-:W-:Y:S02]  /*4200*/  USHF.R.S32.HI UR9, URZ, 0x1f, UR11 ;  /* 0x0000001fff097899 */ /* 0x000fe4000801140b */
[----:B------:R-:W-:Y:S02]  /*4210*/  USHF.R.U32.HI UR6, URZ, 0x4, UR4 ;  /* 0x00000004ff067899 */ /* 0x000fe40008011604 */
[----:B------:R-:W-:-:S02]  /*4220*/  USHF.R.U32.HI UR5, URZ, 0x4, UR7 ;  /* 0x00000004ff057899 */ /* 0x000fc40008011607 */
[----:B------:R-:W-:Y:S02]  /*4230*/  ULEA.HI UR4, UR9, UR11, URZ, 0x7 ;  /* 0x0000000b09047291 */ /* 0x000fe4000f8f38ff */
[----:B------:R-:W-:Y:S02]  /*4240*/  ULOP3.LUT UR6, UR6, 0x3fff, URZ, 0xc0, !UPT ;  /* 0x00003fff06067892 */ /* 0x000fe4000f8ec0ff */
[----:B------:R-:W-:Y:S02]  /*4250*/  ULOP3.LUT UR5, UR5, 0x3fff, URZ, 0xc0, !UPT ;  /* 0x00003fff05057892 */ /* 0x000fe4000f8ec0ff */
[----:B------:R-:W-:Y:S02]  /*4260*/  USHF.R.S32.HI UR44, URZ, 0x7, UR4 ;  /* 0x00000007ff2c7899 */ /* 0x000fe40008011404 */
[----:B------:R-:W-:Y:S02]  /*4270*/  ULOP3.LUT UR40, UR6, 0x10000, URZ, 0xfc, !UPT ;  /* 0x0001000006287892 */ /* 0x000fe4000f8efcff */
[----:B------:R-:W-:-:S02]  /*4280*/  ULOP3.LUT UR41, UR5, 0x10000, URZ, 0xfc, !UPT ;  /* 0x0001000005297892 */ /* 0x000fc4000f8efcff */
[----:B------:R-:W-:Y:S02]  /*4290*/  ULOP3.LUT UR10, UR10, 0x3fff, URZ, 0xc0, !UPT ;  /* 0x00003fff0a0a7892 */ /* 0x000fe4000f8ec0ff */
[----:B------:R-:W-:Y:S02]  /*42a0*/  ULOP3.LUT UR8, UR8, 0x3fff, URZ, 0xc0, !UPT ;  /* 0x00003fff08087892 */ /* 0x000fe4000f8ec0ff */
[----:B------:R-:W-:Y:S02]  /*42b0*/  UISETP.LT.AND UP0, UPT, UR44, 0x1, UPT ;  /* 0x000000012c00788c */ /* 0x000fe4000bf01270 */
[----:B------:R-:W-:Y:S02]  /*42c0*/  ULOP3.LUT UR38, UR10, 0x10000, URZ, 0xfc, !UPT ;  /* 0x000100000a267892 */ /* 0x000fe4000f8efcff */
[----:B------:R-:W-:Y:S02]  /*42d0*/  ULOP3.LUT UR39, UR8, 0x10000, URZ, 0xfc, !UPT ;  /* 0x0001000008277892 */ /* 0x000fe4000f8efcff */
[----:B------:R-:W-:Y:S01]  /*42e0*/  USEL UR46, UR44, 0x1, !UP0 ;  /* 0x000000012c2e7887 */ /* 0x000fe2000c000000 */
[----:B------:R-:W-:Y:S01]  /*42f0*/  UMOV UR32, URZ ;  /* 0x000000ff00207c82 */ /* 0x000fe20008000000 */
[----:B-1----:R-:W-:Y:S01]  /*4300*/  R2UR UR20, R0 ;  /* 0x00000000001472ca */ /* 0x002fe200000e0000 */
[----:B------:R-:W-:-:S12]  /*4310*/  UMOV UR30, URZ ;  /* 0x000000ff001e7c82 */ /* 0x000fd80008000000 */
[----:B------:R-:W-:Y:S02]  /*4320*/  UIADD3 UR36, UPT, UPT, UR20, 0x100, URZ ;  /* 0x0000010014247890 */ /* 0x000fe4000fffe0ff */
[----:B------:R-:W-:Y:S02]  /*4330*/  UIADD3 UR37, UPT, UPT, UR20, 0x108, URZ ;  /* 0x0000010814257890 */ /* 0x000fe4000fffe0ff */
[----:B------:R-:W-:Y:S02]  /*4340*/  UIADD3 UR34, UPT, UPT, UR20, 0x104, URZ ;  /* 0x0000010414227890 */ /* 0x000fe4000fffe0ff */
[----:B------:R-:W-:Y:S02]  /*4350*/  UIADD3 UR35, UPT, UPT, UR20, 0x10c, URZ ;  /* 0x0000010c14237890 */ /* 0x000fe4000fffe0ff */
[----:B------:R-:W-:Y:S02]  /*4360*/  USHF.R.U32.HI UR7, URZ, 0x11, UR36 ;  /* 0x00000011ff077899 */ /* 0x000fe40008011624 */
[----:B------:R-:W-:-:S02]  /*4370*/  USHF.R.U32.HI UR6, URZ, 0x1a, UR37 ;  /* 0x0000001aff067899 */ /* 0x000fc40008011625 */
[----:B------:R-:W-:Y:S02]  /*4380*/  USHF.R.U32.HI UR5, URZ, 0x11, UR34 ;  /* 0x00000011ff057899 */ /* 0x000fe40008011622 */
[----:B------:R-:W-:Y:S02]  /*4390*/  USHF.R.U32.HI UR4, URZ, 0x1a, UR35 ;  /* 0x0000001aff047899 */ /* 0x000fe40008011623 */
[----:B------:R-:W-:Y:S02]  /*43a0*/  ULOP3.LUT UR7, UR7, 0x6000, URZ, 0xc0, !UPT ;  /* 0x0000600007077892 */ /* 0x000fe4000f8ec0ff */
[----:B------:R-:W-:Y:S02]  /*43b0*/  ULOP3.LUT UR6, UR6, 0x30, URZ, 0xc0, !UPT ;  /* 0x0000003006067892 */ /* 0x000fe4000f8ec0ff */
[----:B------:R-:W-:Y:S02]  /*43c0*/  ULOP3.LUT UR5, UR5, 0x6000, URZ, 0xc0, !UPT ;  /* 0x0000600005057892 */ /* 0x000fe4000f8ec0ff */
[----:B------:R-:W-:-:S02]  /*43d0*/  ULOP3.LUT UR4, UR4, 0x30, URZ, 0xc0, !UPT ;  /* 0x0000003004047892 */ /* 0x000fc4000f8ec0ff */
[----:B------:R-:W-:Y:S02]  /*43e0*/  ULOP3.LUT UR7, UR7, 0x1020, URZ, 0xfc, !UPT ;  /* 0x0000102007077892 */ /* 0x000fe4000f8efcff */
[----:B------:R-:W-:Y:S02]  /*43f0*/  ULOP3.LUT UR6, UR6, 0x480, URZ, 0xfc, !UPT ;  /* 0x0000048006067892 */ /* 0x000fe4000f8efcff */
[----:B------:R-:W-:Y:S02]  /*4400*/  ULOP3.LUT UR5, UR5, 0x1020, URZ, 0xfc, !UPT ;  /* 0x0000102005057892 */ /* 0x000fe4000f8efcff */
[----:B------:R-:W-:Y:S02]  /*4410*/  ULOP3.LUT UR4, UR4, 0x480, URZ, 0xfc, !UPT ;  /* 0x0000048004047892 */ /* 0x000fe4000f8efcff */
[----:B------:R-:W-:Y:S02]  /*4420*/  UPRMT UR33, UR6, 0x5410, UR7 ;  /* 0x0000541006217896 */ /* 0x000fe40008000007 */
[----:B------:R-:W-:-:S12]  /*4430*/  UPRMT UR31, UR4, 0x5410, UR5 ;  /* 0x00005410041f7896 */ /* 0x000fd80008000005 */
.L_x_88:
[C---:B------:R-:W-:Y:S02]  /*4440*/  LEA R0, R8.reuse, UR26, 0x3 ;  /* 0x0000001a08007c11 */ /* 0x040fe4000f8e18ff */
[----:B------:R-:W-:Y:S02]  /*4450*/  SHF.L.U32 R5, R3, 0x1f, RZ ;  /* 0x0000001f03057819 */ /* 0x000fe400000006ff */
[----:B------:R-:W-:Y:S02]  /*4460*/  LEA R4, R8, UR26, 0x4 ;  /* 0x0000001a08047c11 */ /* 0x000fe4000f8e20ff */
[----:B------:R-:W1:Y:S02]  /*4470*/  SYNCS.PHASECHK.TRANS64.TRYWAIT P0, [R0+URZ+0x120], R5 ;  /* 0x00012005000075a7 */ /* 0x000e6400080011ff */
[----:B-1-3--:R-:W-:Y:S05]  /*4480*/  @!P0 BRA `(.L_x_81) ;  /* 0x0000006800408947 */ /* 0x00afea0003800000 */
.L_x_197:
[----:B-1----:R-:W1:Y:S01]  /*4490*/  LDS.128 R4, [R4+0x190] ;  /* 0x0001900004047984 */ /* 0x002e620000000c00 */
[----:B------:R-:W-:Y:S02]  /*44a0*/  VIADD R0, R0, 0x130 ;  /* 0x0000013000007836 */ /* 0x000fe40000000000 */
[----:B------:R-:W-:Y:S01]  /*44b0*/  VIADD R8, R8, 0x1 ;  /* 0x0000000108087836 */ /* 0x000fe20000000000 */
[----:B------:R-:W-:Y:S01]  /*44c0*/  @!PT LDS RZ, [RZ] ;  /* 0x00000000fffff984 */ /* 0x000fe20000000800 */
[----:B------:R-:W-:Y:S01]  /*44d0*/  @!PT LDS RZ, [RZ] ;  /* 0x00000000fffff984 */ /* 0x000fe20000000800 */
[----:B------:R-:W-:Y:S01]  /*44e0*/  @!PT LDS RZ, [RZ] ;  /* 0x00000000fffff984 */ /* 0x000fe20000000800 */
[----:B------:R-:W-:Y:S01]  /*44f0*/  @!PT LDS RZ, [RZ] ;  /* 0x00000000fffff984 */ /* 0x000fe20000000800 */
[----:B------:R2:W-:Y:S06]  /*4500*/  MEMBAR.ALL.CTA ;  /* 0x0000000000007992 */ /* 0x0005ec0000008000 */
[----:B--2---:R-:W2:Y:S01]  /*4510*/  FENCE.VIEW.ASYNC.S ;  /* 0x00000000000073c6 */ /* 0x004ea20000000000 */
[----:B------:R-:W-:-:S04]  /*4520*/  PRMT R0, RZ, 0x654, R0 ;  /* 0x00000654ff007816 */ /* 0x000fc80000000000 */
[----:B--2---:R2:W-:Y:S01]  /*4530*/  SYNCS.ARRIVE.TRANS64.RED.A1T0 RZ, [R0+URZ], RZ ;  /* 0x000000ff00ff79a7 */ /* 0x0045e200081004ff */
[----:B-1----:R-:W-:Y:S01]  /*4540*/  LOP3.LUT P1, RZ, R6, 0x1, RZ, 0xc0, !PT ;  /* 0x0000000106ff7812 */ /* 0x002fe2000782c0ff */
[----:B--2---:R-:W-:-:S12]  /*4550*/  BRA.U UP2, `(.L_x_82) ;  /* 0x0000000502147547 */ /* 0x004fd8000b800000 */
[----:B------:R-:W1:Y:S01]  /*4560*/  LDCU UR4, c[0x0][0x38c] ;  /* 0x00007180ff0477ac */ /* 0x000e620008000800 */
[----:B------:R-:W-:Y:S02]  /*4570*/  PLOP3.LUT P2, PT, PT, PT, PT, 0x80, 0x8 ;  /* 0x000000000008781c */ /* 0x000fe40003f4f070 */
[----:B------:R-:W-:Y:S01]  /*4580*/  SHF.L.U32 R5, R9, 0x1f, RZ ;  /* 0x0000001f09057819 */ /* 0x000fe200000006ff */
[----:B------:R-:W-:Y:S02]  /*4590*/  ULEA UR43, UR42, UR26, 0x3 ;  /* 0x0000001a2a2b7291 */ /* 0x000fe4000f8e18ff */
[----:B------:R-:W-:Y:S02]  /*45a0*/  ULEA UR27, UR42, UR20, 0x7 ;  /* 0x000000142a1b7291 */ /* 0x000fe4000f8e38ff */
[----:B-1----:R-:W-:-:S06]  /*45b0*/  UISETP.GE.AND UP0, UPT, UR4, 0x1, UPT ;  /* 0x000000010400788c */ /* 0x002fcc000bf06270 */
[----:B------:R-:W-:-:S05]  /*45c0*/  PLOP3.LUT P0, PT, PT, PT, UP0, 0x80, 0x8 ;  /* 0x000000000008781c */ /* 0x000fca0003f0f008 */
[----:B------:R-:W-:-:S08]  /*45d0*/  @UP0 ULEA UR4, UR22, UR26, 0x3 ;  /* 0x0000001a16040291 */ /* 0x000fd0000f8e18ff */
[----:B------:R-:W-:-:S04]  /*45e0*/  @P0 SHF.L.U32 R0, R2, 0x1f, RZ ;  /* 0x0000001f02000819 */ /* 0x000fc800000006ff */
[----:B------:R1:W2:Y:S01]  /*45f0*/  @P0 SYNCS.PHASECHK.TRANS64.TRYWAIT P2, [UR4], R0 ;  /* 0x00000000ff0005a7 */ /* 0x0002a20008041104 */
[----:B------:R-:W3:Y:S02]  /*4600*/  SYNCS.PHASECHK.TRANS64.TRYWAIT P0, [UR43+0x150], R5 ;  /* 0x00015005ff0075a7 */ /* 0x000ee4000800112b */
[----:B-123--:R-:W-:Y:S05]  /*4610*/  @!P0 BRA `(.L_x_83) ;  /* 0x0000006400f08947 */ /* 0x00efea0003800000 */
.L_x_199:
[----:B------:R-:W-:Y:S01]  /*4620*/  UMOV UR28, UR21 ;  /* 0x00000015001c7c82 */ /* 0x000fe20008000000 */
[----:B------:R-:W-:Y:S05]  /*4630*/  BRA.U !UP0, `(.L_x_84) ;  /* 0x0000000108cc7547 */ /* 0x000fea000b800000 */
[----:B------:R-:W-:Y:S01]  /*4640*/  UIADD3 UR28, UPT, UPT, UR46, UR21, URZ ;  /* 0x000000152e1c7290 */ /* 0x000fe2000fffe0ff */
[----:B------:R-:W-:Y:S01]  /*4650*/  UMOV UR24, URZ ;  /* 0x000000ff00187c82 */ /* 0x000fe20008000000 */
[----:B------:R-:W-:Y:S01]  /*4660*/  UMOV UR23, UR44 ;  /* 0x0000002c00177c82 */ /* 0x000fe20008000000 */
[----:B------:R-:W-:-:S09]  /*4670*/  UMOV UR11, UR22 ;  /* 0x00000016000b7c82 */ /* 0x000fd20008000000 */
.L_x_87:
[----:B--2---:R-:W-:Y:S01]  /*4680*/  ULEA UR7, UR11, UR26, 0x3 ;  /* 0x0000001a0b077291 */ /* 0x004fe2000f8e18ff */
[----:B---3--:R-:W-:Y:S11]  /*4690*/  @P2 BRA `(.L_x_85) ;  /* 0x00000000000c2947 */ /* 0x008ff60003800000 */
[----:B-1----:R-:W-:Y:S04]  /*46a0*/  SHF.L.U32 R5, R2, 0x1f, RZ ;  /* 0x0000001f02057819 */ /* 0x002fe800000006ff */
[----:B------:R-:W1:Y:S02]  /*46b0*/  SYNCS.PHASECHK.TRANS64.TRYWAIT P0, [UR7], R5 ;  /* 0x00000005ff0075a7 */ /* 0x000e640008001107 */
[----:B-1----:R-:W-:Y:S05]  /*46c0*/  @!P0 BRA `(.L_x_86) ;  /* 0x0000006400dc8947 */ /* 0x002fea0003800000 */
.L_x_85:
[----:B------:R-:W-:Y:S01]  /*46d0*/  UISETP.NE.AND UP0, UPT, UR23, 0x1, UPT ;  /* 0x000000011700788c */ /* 0x000fe2000bf05270 */
[----:B------:R-:W-:Y:S01]  /*46e0*/  PLOP3.LUT P2, PT, PT, PT, PT, 0x80, 0x8 ;  /* 0x000000000008781c */ /* 0x000fe20003f4f070 */
[----:B------:R-:W-:Y:S02]  /*46f0*/  UIADD3 UR4, UPT, UPT, UR11, 0x1, URZ ;  /* 0x000000010b047890 */ /* 0x000fe4000fffe0ff */
[----:B------:R-:W-:Y:S02]  /*4700*/  ULEA UR10, UR11, UR40, 0x6 ;  /* 0x000000280b0a7291 */ /* 0x000fe4000f8e30ff */
[----:B------:R-:W-:Y:S01]  /*4710*/  UISETP.NE.AND UP1, UPT, UR4, 0xd, UPT ;  /* 0x0000000d0400788c */ /* 0x000fe2000bf25270 */
[----:B------:R-:W-:Y:S01]  /*4720*/  PLOP3.LUT P0, PT, PT, PT, UP0, 0x80, 0x8 ;  /* 0x000000000008781c */ /* 0x000fe20003f0f008 */
[----:B------:R-:W-:Y:S02]  /*4730*/  ULEA UR8, UR11, UR41, 0x6 ;  /* 0x000000290b087291 */ /* 0x000fe4000f8e30ff */
[----:B------:R-:W-:Y:S02]  /*4740*/  USEL UR5, URZ, 0x1, UP1 ;  /* 0x00000001ff057887 */ /* 0x000fe40008800000 */
[----:B------:R-:W-:Y:S02]  /*4750*/  USEL UR22, UR4, URZ, UP1 ;  /* 0x000000ff04167287 */ /* 0x000fe40008800000 */
[----:B------:R-:W-:Y:S02]  /*4760*/  ULEA UR6, UR11, UR39, 0x8 ;  /* 0x000000270b067291 */ /* 0x000fe4000f8e40ff */
[----:B------:R-:W-:Y:S01]  /*4770*/  @UP0 ULEA UR4, UR22, UR26, 0x3 ;  /* 0x0000001a16040291 */ /* 0x000fe2000f8e18ff */
[----:B------:R-:W-:Y:S01]  /*4780*/  LOP3.LUT R2, R2, UR5, RZ, 0x3c, !PT ;  /* 0x0000000502027c12 */ /* 0x000fe2000f8e3cff */
[----:B------:R-:W-:Y:S02]  /*4790*/  UIADD3 UR18, UPT, UPT, UR10, 0x20, URZ ;  /* 0x000000200a127890 */ /* 0x000fe4000fffe0ff */
[----:B------:R-:W-:Y:S01]  /*47a0*/  UISETP.NE.U32.AND UP0, UPT, UR24, URZ, UPT ;  /* 0x000000ff1800728c */ /* 0x000fe2000bf05070 */
[----:B-1----:R-:W-:Y:S01]  /*47b0*/  @P0 SHF.L.U32 R0, R2, 0x1f, RZ ;  /* 0x0000001f02000819 */ /* 0x002fe200000006ff */
[----:B------:R-:W-:Y:S02]  /*47c0*/  UIADD3 UR16, UPT, UPT, UR8, 0x20, URZ ;  /* 0x0000002008107890 */ /* 0x000fe4000fffe0ff */
[----:B------:R-:W-:Y:S01]  /*47d0*/  UIADD3 UR14, UPT, UPT, UR6, 0x2, URZ ;  /* 0x00000002060e7890 */ /* 0x000fe2000fffe0ff */
[----:B------:R2:W3:Y:S01]  /*47e0*/  @P0 SYNCS.PHASECHK.TRANS64.TRYWAIT P2, [UR4], R0 ;  /* 0x00000000ff0005a7 */ /* 0x0004e20008041104 */
[----:B------:R-:W-:Y:S02]  /*47f0*/  ULEA UR4, UR11, UR38, 0x9 ;  /* 0x000000260b047291 */ /* 0x000fe4000f8e48ff */
[----:B------:R-:W-:Y:S02]  /*4800*/  UIADD3 UR25, UPT, UPT, UR7, 0x68, URZ ;  /* 0x0000006807197890 */ /* 0x000fe4000fffe0ff */
[----:B------:R-:W-:Y:S02]  /*4810*/  UIADD3 UR12, UPT, UPT, UR4, 0x2, URZ ;  /* 0x00000002040c7890 */ /* 0x000fe4000fffe0ff */
[----:B------:R-:W-:Y:S02]  /*4820*/  UIADD3 UR21, UPT, UPT, UR21, 0x1, URZ ;  /* 0x0000000115157890 */ /* 0x000fe4000fffe0ff */
[----:B------:R-:W-:Y:S01]  /*4830*/  UIADD3 UR23, UPT, UPT, UR23, -0x1, URZ ;  /* 0xffffffff17177890 */ /* 0x000fe2000fffe0ff */
[----:B------:R-:W-:Y:S01]  /*4840*/  UMOV UR11, 0x4008 ;  /* 0x00004008000b7882 */ /* 0x000fe20000000000 */
[----:B------:R-:W-:Y:S01]  /*4850*/  UMOV UR19, 0x4008 ;  /* 0x0000400800137882 */ /* 0x000fe20000000000 */
[----:B------:R1:W-:Y:S01]  /*4860*/  UTCCP.T.S.2CTA.4x32dp128bit tmem[UR20+0x100], gdesc[UR10] ;  /* 0x0001000a140079e7 */ /* 0x0003e20009300000 */
[----:B------:R2:W-:Y:S01]  /*4870*/  UTCCP.T.S.2CTA.4x32dp128bit tmem[UR20+0x104], gdesc[UR18] ;  /* 0x00010412140079e7 */ /* 0x0005e20009300000 */
[----:B------:R-:W-:Y:S01]  /*4880*/  UMOV UR9, 0x4008 ;  /* 0x0000400800097882 */ /* 0x000fe20000000000 */
[----:B------:R-:W-:Y:S01]  /*4890*/  UMOV UR17, 0x4008 ;  /* 0x0000400800117882 */ /* 0x000fe20000000000 */
[----:B------:R2:W-:Y:S01]  /*48a0*/  UTCCP.T.S.2CTA.4x32dp128bit tmem[UR20+0x108], gdesc[UR8] ;  /* 0x00010808140079e7 */ /* 0x0005e20009300000 */
[----:B------:R2:W-:Y:S01]  /*48b0*/  UTCCP.T.S.2CTA.4x32dp128bit tmem[UR20+0x10c], gdesc[UR16] ;  /* 0x00010c10140079e7 */ /* 0x0005e20009300000 */
[----:B------:R-:W-:Y:S01]  /*48c0*/  UMOV UR7, 0x80004020 ;  /* 0x8000402000077882 */ /* 0x000fe20000000000 */
[----:B------:R-:W-:Y:S01]  /*48d0*/  UMOV UR5, 0x80004020 ;  /* 0x8000402000057882 */ /* 0x000fe20000000000 */
[----:B------:R-:W-:Y:S01]  /*48e0*/  UMOV UR15, 0x80004020 ;  /* 0x80004020000f7882 */ /* 0x000fe20000000000 */
[----:B------:R2:W-:Y:S01]  /*48f0*/  UTCOMMA.2CTA.4X gdesc[UR4], gdesc[UR6], tmem[UR27], tmem[UR32], idesc[UR33], tmem[UR36], UP0 ;  /* 0x80242006040075ea */ /* 0x0005e2000820001b */
[----:B------:R-:W-:Y:S01]  /*4900*/  UISETP.NE.AND UP0, UPT, UR21, UR28, UPT ;  /* 0x0000001c1500728c */ /* 0x000fe2000bf05270 */
[----:B------:R-:W-:Y:S01]  /*4910*/  UMOV UR13, 0x80004020 ;  /* 0x80004020000d7882 */ /* 0x000fe20000000000 */
[----:B------:R-:W-:Y:S01]  /*4920*/  UMOV UR24, 0x1 ;  /* 0x0000000100187882 */ /* 0x000fe20000000000 */
[----:B------:R2:W-:Y:S01]  /*4930*/  UTCOMMA.2CTA.4X gdesc[UR12], gdesc[UR14], tmem[UR27], tmem[UR30], idesc[UR31], tmem[UR34], UPT ;  /* 0x80221e0e0c0075ea */ /* 0x0005e2000ba0001b */
[----:B------:R2:W-:Y:S01]  /*4940*/  UTCBAR.2CTA.MULTICAST [UR25], URZ, UR29 ;  /* 0x000000ff190073e9 */ /* 0x0005e2000820081d */
[----:B-1----:R-:W-:Y:S04]  /*4950*/  UMOV UR11, UR22 ;  /* 0x00000016000b7c82 */ /* 0x002fe80008000000 */
[----:B------:R-:W-:Y:S05]  /*4960*/  BRA.U UP0, `(.L_x_87) ;  /* 0xfffffffd00447547 */ /* 0x000fea000b83ffff */
.L_x_84:
[----:B--2---:R-:W-:Y:S01]  /*4970*/  UIADD3 UR4, UPT, UPT, UR43, 0x140, URZ ;  /* 0x000001402b047890 */ /* 0x004fe2000fffe0ff */
[----:B------:R-:W-:-:S08]  /*4980*/  UMOV UR21, UR28 ;  /* 0x0000001c00157c82 */ /* 0x000fd00008000000 */
[----:B------:R2:W-:Y:S01]  /*4990*/  UTCBAR.2CTA.MULTICAST [UR4], URZ, UR45 ;  /* 0x000000ff040073e9 */ /* 0x0005e2000820082d */
[----:B------:R-:W-:Y:S02]  /*49a0*/  NOP ;  /* 0x0000000000007918 */ /* 0x000fe40000000000 */
.L_x_82:
[----:B--2---:R-:W-:Y:S01]  /*49b0*/  UIADD3 UR4, UPT, UPT, UR42, 0x1, URZ ;  /* 0x000000012a047890 */ /* 0x004fe2000fffe0ff */
[----:B------:R-:W-:-:S03]  /*49c0*/  ISETP.NE.AND P0, PT, R8, 0x2, PT ;  /* 0x000000020800780c */ /* 0x000fc60003f05270 */
[----:B------:R-:W-:Y:S01]  /*49d0*/  UISETP.NE.AND UP0, UPT, UR4, 0x2, UPT ;  /* 0x000000020400788c */ /* 0x000fe2000bf05270 */
[----:B-1----:R-:W-:Y:S02]  /*49e0*/  SEL R0, RZ, 0x1, P0 ;  /* 0x00000001ff007807 */ /* 0x002fe40000000000 */
[----:B------:R-:W-:Y:S01]  /*49f0*/  SEL R8, R8, RZ, P0 ;  /* 0x000000ff08087207 */ /* 0x000fe20000000000 */
[----:B------:R-:W-:Y:S01]  /*4a00*/  USEL UR5, URZ, 0x1, UP0 ;  /* 0x00000001ff057887 */ /* 0x000fe20008000000 */
[----:B------:R-:W-:Y:S01]  /*4a10*/  LOP3.LUT R3, R3, R0, RZ, 0x3c, !PT ;  /* 0x0000000003037212 */ /* 0x000fe200078e3cff */
[----:B------:R-:W-:-:S04]  /*4a20*/  USEL UR42, UR4, URZ, UP0 ;  /* 0x000000ff042a7287 */ /* 0x000fc80008000000 */
[----:B------:R-:W-:Y:S01]  /*4a30*/  LOP3.LUT R9, R9, UR5, RZ, 0x3c, !PT ;  /* 0x0000000509097c12 */ /* 0x000fe2000f8e3cff */
[----:B------:R-:W-:Y:S07]  /*4a40*/  @P1 BRA `(.L_x_88) ;  /* 0xfffffff8007c1947 */ /* 0x000fee000383ffff */
[----:B------:R-:W1:Y:S01]  /*4a50*/  S2UR UR8, SR_CgaCtaId ;  /* 0x00000000000879c3 */ /* 0x000e620000008800 */
[----:B------:R-:W-:Y:S01]  /*4a60*/  ELECT P0, URZ, PT ;  /* 0x0000000000ff782f */ /* 0x000fe20003800000 */
[----:B------:R-:W-:Y:S01]  /*4a70*/  HFMA2 R0, -RZ, RZ, 0, 5.9604644775390625e-08 ;  /* 0x00000001ff007431 */ /* 0x000fe200000001ff */
[----:B------:R-:W-:-:S05]  /*4a80*/  UMOV UR4, 0x40 ;  /* 0x0000004000047882 */ /* 0x000fca0000000000 */
[----:B------:R-:W-:Y:S01]  /*4a90*/  UVIRTCOUNT.DEALLOC.SMPOOL 0x80 ;  /* 0x000000800000784c */ /* 0x000fe20000000000 */
[----:B------:R-:W-:Y:S02]  /*4aa0*/  UISETP.NE.AND UP0, UPT, UR50, URZ, UPT ;  /* 0x000000ff3200728c */ /* 0x000fe4000bf05270 */
[----:B-1----:R-:W-:-:S09]  /*4ab0*/  ULEA UR8, UR8, UR4, 0x18 ;  /* 0x0000000408087291 */ /* 0x002fd2000f8ec0ff */
[----:B------:R1:W-:Y:S01]  /*4ac0*/  @P0 STS.U8 [UR8+0x1c], R0 ;  /* 0x00001c00ff000988 */ /* 0x0003e20008000008 */
[----:B------:R-:W-:Y:S05]  /*4ad0*/  BRA.U UP0, `(.L_x_89) ;  /* 0x0000000100587547 */ /* 0x000fea000b800000 */
[----:B------:R-:W-:Y:S01]  /*4ae0*/  UIADD3 UR5, UPT, UPT, UR26, 0x150, URZ ;  /* 0x000001501a057890 */ /* 0x000fe2000fffe0ff */
[----:B------:R-:W-:-:S03]  /*4af0*/  SHF.L.U32 R3, R9, 0x1f, RZ ;  /* 0x0000001f09037819 */ /* 0x000fc600000006ff */
[----:B------:R-:W-:-:S09]  /*4b00*/  ULEA UR4, UR42, UR5, 0x3 ;  /* 0x000000052a047291 */ /* 0x000fd2000f8e18ff */
[----:B------:R-:W2:Y:S02]  /*4b10*/  SYNCS.PHASECHK.TRANS64.TRYWAIT P0, [UR4], R3 ;  /* 0x00000003ff0075a7 */ /* 0x000ea40008001104 */
[----:B--2---:R-:W-:Y:S05]  /*4b20*/  @!P0 BRA `(.L_x_90) ;  /* 0x0000006000dc8947 */ /* 0x004fea0003800000 */
.L_x_202:
[----:B------:R-:W-:-:S04]  /*4b30*/  UIADD3 UR4, UPT, UPT, UR42, 0x1, URZ ;  /* 0x000000012a047890 */ /* 0x000fc8000fffe0ff */
[----:B------:R-:W-:-:S04]  /*4b40*/  UISETP.NE.AND UP1, UPT, UR4, 0x2, UPT ;  /* 0x000000020400788c */ /* 0x000fc8000bf25270 */
[----:B------:R-:W-:Y:S02]  /*4b50*/  USEL UR6, URZ, 0x1, UP1 ;  /* 0x00000001ff067887 */ /* 0x000fe40008800000 */
[----:B------:R-:W-:-:S04]  /*4b60*/  USEL UR4, UR4, URZ, UP1 ;  /* 0x000000ff04047287 */ /* 0x000fc80008800000 */
[----:B------:R-:W-:Y:S01]  /*4b70*/  ULEA UR4, UR4, UR5, 0x3 ;  /* 0x0000000504047291 */ /* 0x000fe2000f8e18ff */
[----:B-1----:R-:W-:-:S04]  /*4b80*/  LOP3.LUT R3, R9, UR6, RZ, 0x3c, !PT ;  /* 0x0000000609037c12 */ /* 0x002fc8000f8e3cff */
[----:B------:R-:W-:Y:S01]  /*4b90*/  SHF.L.U32 R3, R3, 0x1f, RZ ;  /* 0x0000001f03037819 */ /* 0x000fe200000006ff */
[----:B------:R-:W-:-:S04]  /*4ba0*/  IMAD.U32 R0, RZ, RZ, UR4 ;  /* 0x00000004ff007e24 */ /* 0x000fc8000f8e00ff */
[----:B------:R1:W2:Y:S03]  /*4bb0*/  SYNCS.PHASECHK.TRANS64.TRYWAIT P0, [R0+URZ], R3 ;  /* 0x00000003000075a7 */ /* 0x0002a600080011ff */
[----:B--2---:R-:W-:Y:S05]  /*4bc0*/  @!P0 NANOSLEEP.SYNCS 0x989680 ;  /* 0x009896800000895d */ /* 0x004fea0003900000 */
[----:B------:R-:W2:Y:S02]  /*4bd0*/  @!P0 SYNCS.PHASECHK.TRANS64 P0, [R0+URZ], R3 ;  /* 0x00000003000085a7 */ /* 0x000ea400080010ff */
[----:B--2---:R-:W-:Y:S05]  /*4be0*/  @P0 BRA `(.L_x_91) ;  /* 0x0000000000200947 */ /* 0x004fea0003800000 */
.L_x_92:
[----:B--2---:R2:W4:Y:S02]  /*4bf0*/  SYNCS.PHASECHK.TRANS64.TRYWAIT P0, [R0+URZ], R3 ;  /* 0x00000003000075a7 */ /* 0x00452400080011ff */
[----:B----4-:R-:W-:Y:S05]  /*4c00*/  @!P0 NANOSLEEP.SYNCS 0x989680 ;  /* 0x009896800000895d */ /* 0x010fea0003900000 */
[----:B------:R-:W4:Y:S02]  /*4c10*/  @!P0 SYNCS.PHASECHK.TRANS64 P0, [R0+URZ], R3 ;  /* 0x00000003000085a7 */ /* 0x000f2400080010ff */
[----:B----4-:R-:W-:Y:S05]  /*4c20*/  @!P0 BRA `(.L_x_92) ;  /* 0xfffffffc00f08947 */ /* 0x010fea000383ffff */
[----:B------:R-:W-:Y:S05]  /*4c30*/  BRA `(.L_x_91) ;  /* 0x00000000000c7947 */ /* 0x000fea0003800000 */
.L_x_89:
[----:B------:R-:W-:-:S04]  /*4c40*/  UIADD3 UR4, UPT, UPT, UR26, 0x180, URZ ;  /* 0x000001801a047890 */ /* 0x000fc8000fffe0ff */
[----:B------:R-:W-:-:S09]  /*4c50*/  UPRMT UR4, UR51, 0x654, UR4 ;  /* 0x0000065433047896 */ /* 0x000fd20008000004 */
[----:B------:R-:W-:Y:S03]  /*4c60*/  SYNCS.ARRIVE.TRANS64.RED.A1T0 RZ, [UR4], RZ ;  /* 0x000000ffffff79a7 */ /* 0x000fe60008100404 */
.L_x_91:
[----:B-12---:R-:W-:Y:S01]  /*4c70*/  SHF.L.U32 R3, RZ, 0x1f, RZ ;  /* 0x0000001fff037819 */ /* 0x006fe200000006ff */
[----:B------:R-:W-:Y:S01]  /*4c80*/  UIADD3 UR4, UPT, UPT, UR26, 0x180, URZ ;  /* 0x000001801a047890 */ /* 0x000fe2000fffe0ff */
[----:B------:R-:W-:Y:S02]  /*4c90*/  PLOP3.LUT P0, PT, PT, PT, UP0, 0x80, 0x8 ;  /* 0x000000000008781c */ /* 0x000fe40003f0f008 */
[----:B------:R-:W1:Y:S02]  /*4ca0*/  SYNCS.PHASECHK.TRANS64.TRYWAIT P1, [UR26+0x180], R3 ;  /* 0x00018003ff0075a7 */ /* 0x000e64000802111a */
[----:B-1----:R-:W-:Y:S09]  /*4cb0*/  @!P1 BRA `(.L_x_93) ;  /* 0x0000006000909947 */ /* 0x002ff20003800000 */
.L_x_204:
[----:B------:R-:W-:Y:S01]  /*4cc0*/  @!UP0 UPRMT UR4, UR51, 0x654, UR4 ;  /* 0x0000065433048896 */ /* 0x000fe20008000004 */
[----:B------:R-:W-:Y:S01]  /*4cd0*/  UMOV UR5, 0xffff ;  /* 0x0000ffff00057882 */ /* 0x000fe20000000000 */
[----:B------:R-:W-:-:S07]  /*4ce0*/  UMOV UR6, 0x1 ;  /* 0x0000000100067882 */ /* 0x000fce0000000000 */
[----:B------:R-:W-:Y:S01]  /*4cf0*/  @!P0 SYNCS.ARRIVE.TRANS64.RED.A1T0 RZ, [UR4], RZ ;  /* 0x000000ffffff89a7 */ /* 0x000fe20008100404 */
[----:B------:R-:W-:Y:S01]  /*4d00*/  NOP ;  /* 0x0000000000007918 */ /* 0x000fe20000000000 */
[----:B-1----:R-:W1:Y:S01]  /*4d10*/  LDS R0, [UR8+0x14] ;  /* 0x00001408ff007984 */ /* 0x002e620008000800 */
[----:B------:R-:W-:-:S04]  /*4d20*/  ULOP3.LUT UR4, UR20, 0xffff, URZ, 0xc0, !UPT ;  /* 0x0000ffff14047892 */ /* 0x000fc8000f8ec0ff */
[----:B------:R-:W-:-:S04]  /*4d30*/  USHF.R.U32.HI UR4, URZ, 0x5, UR4 ;  /* 0x00000005ff047899 */ /* 0x000fc80008011604 */
[----:B------:R-:W-:Y:S02]  /*4d40*/  USHF.L.U32 UR5, UR5, UR4, URZ ;  /* 0x0000000405057299 */ /* 0x000fe400080006ff */
[----:B------:R-:W-:-:S04]  /*4d50*/  USHF.L.U32 UR4, UR6, UR4, URZ ;  /* 0x0000000406047299 */ /* 0x000fc800080006ff */
[----:B-1----:R-:W-:-:S04]  /*4d60*/  LOP3.LUT R0, R0, UR5, RZ, 0xc0, !PT ;  /* 0x0000000500007c12 */ /* 0x002fc8000f8ec0ff */
[----:B------:R-:W-:-:S13]  /*4d70*/  ISETP.NE.AND P0, PT, R0, UR5, PT ;  /* 0x0000000500007c0c */ /* 0x000fda000bf05270 */
[----:B------:R-:W-:Y:S05]  /*4d80*/  @P0 BRA `(.L_x_94) ;  /* 0x0000000000580947 */ /* 0x000fea0003800000 */
[----:B------:R-:W1:Y:S02]  /*4d90*/  LDS R0, [UR8+0x18] ;  /* 0x00001808ff007984 */ /* 0x000e640008000800 */
[----:B-1----:R-:W-:-:S04]  /*4da0*/  LOP3.LUT R0, R0, UR4, RZ, 0xc0, !PT ;  /* 0x0000000400007c12 */ /* 0x002fc8000f8ec0ff */
[----:B------:R-:W-:-:S13]  /*4db0*/  ISETP.NE.AND P0, PT, R0, UR4, PT ;  /* 0x0000000400007c0c */ /* 0x000fda000bf05270 */
[----:B------:R-:W-:Y:S05]  /*4dc0*/  @P0 BRA `(.L_x_95) ;  /* 0x00000000003c0947 */ /* 0x000fea0003800000 */
[----:B------:R-:W1:Y:S01]  /*4dd0*/  S2R R2, SR_LANEID ;  /* 0x0000000000027919 */ /* 0x000e620000000000 */
[----:B------:R-:W-:Y:S01]  /*4de0*/  ULOP3.LUT UR5, URZ, UR5, URZ, 0x33, !UPT ;  /* 0x00000005ff057292 */ /* 0x000fe2000f8e33ff */
[----:B------:R-:W-:Y:S01]  /*4df0*/  LOP3.LUT R4, RZ, UR4, RZ, 0x33, !PT ;  /* 0x00000004ff047c12 */ /* 0x000fe2000f8e33ff */
[----:B------:R-:W-:Y:S02]  /*4e00*/  VOTEU.ANY UR4, UPT, PT ;  /* 0x0000000000047886 */ /* 0x000fe400038e0100 */
[----:B------:R-:W-:Y:S01]  /*4e10*/  UFLO.U32 UR4, UR4 ;  /* 0x00000004000472bd */ /* 0x000fe200080e0000 */
[----:B------:R-:W2:Y:S01]  /*4e20*/  REDUX UR6, R4 ;  /* 0x00000000040673c4 */ /* 0x000ea20000000000 */
[----:B------:R-:W-:-:S06]  /*4e30*/  IMAD.U32 R0, RZ, RZ, UR5 ;  /* 0x00000005ff007e24 */ /* 0x000fcc000f8e00ff */
[----:B------:R4:W-:Y:S01]  /*4e40*/  UTCATOMSWS.AND URZ, UR5 ;  /* 0x0000000500ff79e3 */ /* 0x0009e20008000000 */
[----:B------:R-:W3:Y:S01]  /*4e50*/  REDUX UR7, R0 ;  /* 0x00000000000773c4 */ /* 0x000ee20000000000 */
[----:B-1----:R-:W-:Y:S01]  /*4e60*/  ISETP.EQ.U32.AND P0, PT, R2, UR4, PT ;  /* 0x0000000402007c0c */ /* 0x002fe2000bf02070 */
[----:B--2---:R-:W-:Y:S01]  /*4e70*/  IMAD.U32 R2, RZ, RZ, UR6 ;  /* 0x00000006ff027e24 */ /* 0x004fe2000f8e00ff */
[----:B---3--:R-:W-:-:S11]  /*4e80*/  MOV R3, UR7 ;  /* 0x0000000700037c02 */ /* 0x008fd60008000f00 */
[----:B------:R4:W-:Y:S04]  /*4e90*/  @P0 ATOMS.AND RZ, [UR8+0x14], R3 ;  /* 0x00001403ffff098c */ /* 0x0009e8000a800008 */
[----:B------:R4:W-:Y:S01]  /*4ea0*/  @P0 ATOMS.AND RZ, [UR8+0x18], R2 ;  /* 0x00001802ffff098c */ /* 0x0009e2000a800008 */
[----:B------:R-:W-:Y:S05]  /*4eb0*/  BRA `(.L_x_96) ;  /* 0x0000000000147947 */ /* 0x000fea0003800000 */
.L_x_95:
[----:B------:R-:W-:Y:S02]  /*4ec0*/  MOV R2, 0x4ee0 ;  /* 0x00004ee000027802 */ /* 0x000fe40000000f00 */
[----:B---3-5:R-:W-:Y:S05]  /*4ed0*/  CALL.REL.NOINC `($__internal_0_$__cuda_sm10x_tcgen05_guardrail_trap_col_being_dealloced_not_returned_by_alloc) ;  /* 0x0000006400707944 */ /* 0x028fea0003c00000 */
[----:B------:R-:W-:Y:S05]  /*4ee0*/  BRA `(.L_x_96) ;  /* 0x0000000000087947 */ /* 0x000fea0003800000 */
.L_x_94:
[----:B------:R-:W-:Y:S02]  /*4ef0*/  MOV R2, 0x4f10 ;  /* 0x00004f1000027802 */ /* 0x000fe40000000f00 */
[----:B---3-5:R-:W-:Y:S05]  /*4f00*/  CALL.REL.NOINC `($__internal_2_$__cuda_sm10x_tcgen05_guardrail_trap_unallocated_columns_being_dealloced) ;  /* 0x00000064007c7944 */ /* 0x028fea0003c00000 */
.L_x_96:
[----:B------:R-:W-:Y:S01]  /*4f10*/  NOP ;  /* 0x0000000000007918 */ /* 0x000fe20000000000 */
[----:B----4-:R-:W-:Y:S05]  /*4f20*/  EXIT ;  /* 0x000000000000794d */ /* 0x010fea0003800000 */
.L_x_69:
[----:B------:R-:W-:-:S09]  /*4f30*/  UISETP.NE.OR UP0, UPT, UR19, 0x3, !UP4 ;  /* 0x000000031300788c */ /* 0x000fd2000e705670 */
[----:B------:R-:W-:Y:S05]  /*4f40*/  BRA.U UP0, `(.L_x_97) ;  /* 0x0000001100547547 */ /* 0x000fea000b800000 */
[----:B------:R-:W1:Y:S01]  /*4f50*/  LDCU UR31, c[0x0][0x370] ;  /* 0x00006e00ff1f77ac */ /* 0x000e620008000800 */
[----:B------:R-:W2:Y:S01]  /*4f60*/  LDC.64 R16, c[0x0][0x348] ;  /* 0x0000d200ff107b82 */ /* 0x000ea20000000a00 */
[----:B------:R-:W-:Y:S02]  /*4f70*/  HFMA2 R13, -RZ, RZ, 0, 0 ;  /* 0x00000000ff0d7431 */ /* 0x000fe400000001ff */
[----:B------:R-:W-:Y:S01]  /*4f80*/  IMAD.MOV.U32 R15, RZ, RZ, 0x1 ;  /* 0x00000001ff0f7424 */ /* 0x000fe200078e00ff */
[----:B------:R-:W1:Y:S01]  /*4f90*/  LDCU.128 UR44, c[0x0][0xf10] ;  /* 0x0001e200ff2c77ac */ /* 0x000e620008000c00 */
[----:B------:R-:W-:Y:S01]  /*4fa0*/  IMAD.MOV.U32 R14, RZ, RZ, RZ ;  /* 0x000000ffff0e7224 */ /* 0x000fe200078e00ff */
[----:B------:R-:W-:Y:S01]  /*4fb0*/  MOV R7, 0x2000 ;  /* 0x0000200000077802 */ /* 0x000fe20000000f00 */
[----:B------:R-:W3:Y:S01]  /*4fc0*/  LDCU UR30, c[0x0][0x374] ;  /* 0x00006e80ff1e77ac */ /* 0x000ee20008000800 */
[----:B------:R-:W4:Y:S01]  /*4fd0*/  LDC.64 R2, c[0x0][0xc88] ;  /* 0x00032200ff027b82 */ /* 0x000f220000000a00 */
[----:B------:R-:W3:Y:S01]  /*4fe0*/  LDCU UR15, c[0x0][0xf0c] ;  /* 0x0001e180ff0f77ac */ /* 0x000ee20008000800 */
[----:B------:R-:W2:Y:S06]  /*4ff0*/  LDCU UR40, c[0x0][0xf20] ;  /* 0x0001e400ff2877ac */ /* 0x000eac0008000800 */
[----:B------:R-:W4:Y:S01]  /*5000*/  LDC.64 R4, c[0x0][0xc90] ;  /* 0x00032400ff047b82 */ /* 0x000f220000000a00 */
[----:B------:R-:W2:Y:S01]  /*5010*/  LDCU UR4, c[0x0][0xf30] ;  /* 0x0001e600ff0477ac */ /* 0x000ea20008000800 */
[----:B------:R-:W-:Y:S01]  /*5020*/  UMOV UR21, 0x400 ;  /* 0x0000040000157882 */ /* 0x000fe20000000000 */
[----:B-1----:R-:W-:-:S02]  /*5030*/  UIMAD.WIDE.U32 UR6, UR31, UR44, URZ ;  /* 0x0000002c1f0672a5 */ /* 0x002fc4000f8e00ff */
[----:B---3--:R-:W-:Y:S02]  /*5040*/  UIMAD.WIDE.U32 UR8, UR30, UR47, URZ ;  /* 0x0000002f1e0872a5 */ /* 0x008fe4000f8e00ff */
[----:B------:R-:W-:Y:S02]  /*5050*/  ULEA UR21, UR57, UR21, 0x18 ;  /* 0x0000001539157291 */ /* 0x000fe4000f8ec0ff */
[----:B------:R-:W-:Y:S02]  /*5060*/  UPLOP3.LUT UP3, UPT, UPT, UPT, UPT, 0x40, 0x4 ;  /* 0x000000000004789c */ /* 0x000fe40003f6e870 */
[----:B------:R-:W-:Y:S01]  /*5070*/  UIADD3 UR37, UPT, UPT, UR21, 0xe8, URZ ;  /* 0x000000e815257890 */ /* 0x000fe2000fffe0ff */
[----:B------:R-:W-:Y:S01]  /*5080*/  UMOV UR6, UR7 ;  /* 0x0000000700067c82 */ /* 0x000fe20008000000 */
[----:B------:R-:W-:Y:S01]  /*5090*/  UMOV UR38, UR9 ;  /* 0x0000000900267c82 */ /* 0x000fe20008000000 */
[----:B------:R-:W-:Y:S02]  /*50a0*/  UISETP.GE.AND UP0, UPT, UR42, 0x1, UPT ;  /* 0x000000012a00788c */ /* 0x000fe4000bf06270 */
[----:B------:R-:W-:Y:S01]  /*50b0*/  UISETP.NE.AND UP4, UPT, UR42, 0x1, UPT ;  /* 0x000000012a00788c */ /* 0x000fe2000bf85270 */
[----:B------:R-:W1:Y:S01]  /*50c0*/  LDCU.64 UR22, c[0x0][0xf28] ;  /* 0x0001e500ff1677ac */ /* 0x000e620008000a00 */
[----:B------:R-:W-:-:S02]  /*50d0*/  UISETP.NE.AND UP6, UPT, UR15, 0x1, UPT ;  /* 0x000000010f00788c */ /* 0x000fc4000bfc5270 */
[----:B------:R-:W-:Y:S02]  /*50e0*/  UISETP.NE.AND UP5, UPT, UR46, 0x1, UPT ;  /* 0x000000012e00788c */ /* 0x000fe4000bfa5270 */
[----:B------:R-:W-:Y:S02]  /*50f0*/  UIADD3 UR33, UPT, UPT, UR21, 0xd0, URZ ;  /* 0x000000d015217890 */ /* 0x000fe4000fffe0ff */
[----:B------:R-:W-:Y:S02]  /*5100*/  UIADD3 UR25, UPT, UPT, UR21, 0xd8, URZ ;  /* 0x000000d815197890 */ /* 0x000fe4000fffe0ff */
[----:B------:R-:W-:Y:S02]  /*5110*/  UIADD3 UR17, UPT, UPT, UR21, 0xe0, URZ ;  /* 0x000000e015117890 */ /* 0x000fe4000fffe0ff */
[----:B------:R-:W-:Y:S02]  /*5120*/  UPRMT UR37, UR57, 0x654, UR37 ;  /* 0x0000065439257896 */ /* 0x000fe40008000025 */
[----:B------:R-:W-:-:S02]  /*5130*/  USHF.R.U32.HI UR39, URZ, UR45, UR6 ;  /* 0x0000002dff277299 */ /* 0x000fc40008011606 */
[----:B--2---:R-:W-:Y:S02]  /*5140*/  USHF.R.U32.HI UR38, URZ, UR40, UR38 ;  /* 0x00000028ff267299 */ /* 0x004fe40008011626 */
[----:B------:R-:W-:-:S11]  /*5150*/  UISETP.NE.AND UP2, UPT, UR4, 0x1, UPT ;  /* 0x000000010400788c */ /* 0x000fd6000bf45270 */
.L_x_108:
[C---:B------:R-:W-:Y:S02]  /*5160*/  LEA R12, R14.reuse, UR21, 0x3 ;  /* 0x000000150e0c7c11 */ /* 0x040fe4000f8e18ff */
[----:B------:R-:W-:Y:S02]  /*5170*/  SHF.L.U32 R9, R13, 0x1f, RZ ;  /* 0x0000001f0d097819 */ /* 0x000fe400000006ff */
[----:B------:R-:W-:Y:S02]  /*5180*/  LEA R10, R14, UR21, 0x4 ;  /* 0x000000150e0a7c11 */ /* 0x000fe4000f8e20ff */
[----:B------:R-:W2:Y:S02]  /*5190*/  SYNCS.PHASECHK.TRANS64.TRYWAIT P0, [R12+URZ+0x120], R9 ;  /* 0x000120090c0075a7 */ /* 0x000ea400080011ff */
[----:B--23--:R-:W-:Y:S05]  /*51a0*/  @!P0 BRA `(.L_x_98) ;  /* 0x0000005c006c8947 */ /* 0x00cfea0003800000 */
.L_x_205:
[----:B--2---:R-:W2:Y:S01]  /*51b0*/  LDS.128 R8, [R10+0x190] ;  /* 0x000190000a087984 */ /* 0x004ea20000000c00 */
[----:B------:R-:W-:Y:S01]  /*51c0*/  UISETP.GE.AND UP0, UPT, UR42, 0x1, UPT ;  /* 0x000000012a00788c */ /* 0x000fe2000bf06270 */
[----:B------:R-:W-:Y:S01]  /*51d0*/  @!PT LDS RZ, [RZ] ;  /* 0x00000000fffff984 */ /* 0x000fe20000000800 */
[----:B------:R-:W-:Y:S01]  /*51e0*/  @!PT LDS RZ, [RZ] ;  /* 0x00000000fffff984 */ /* 0x000fe20000000800 */
[----:B------:R-:W-:Y:S01]  /*51f0*/  @!PT LDS RZ, [RZ] ;  /* 0x00000000fffff984 */ /* 0x000fe20000000800 */
[----:B------:R-:W-:Y:S01]  /*5200*/  @!PT LDS RZ, [RZ] ;  /* 0x00000000fffff984 */ /* 0x000fe20000000800 */
[----:B------:R3:W-:Y:S06]  /*5210*/  MEMBAR.ALL.CTA ;  /* 0x0000000000007992 */ /* 0x0007ec0000008000 */
[----:B---3--:R-:W3:Y:S01]  /*5220*/  FENCE.VIEW.ASYNC.S ;  /* 0x00000000000073c6 */ /* 0x008ee20000000000 */
[----:B--2---:R-:W-:Y:S11]  /*5230*/  LOP3.LUT P0, RZ, R10, 0x1, RZ, 0xc0, !PT ;  /* 0x000000010aff7812 */ /* 0x004ff6000780c0ff */
[----:B------:R-:W-:Y:S02]  /*5240*/  @!UPT UIADD3 URZ, UPT, UPT, URZ, URZ, URZ ;  /* 0x000000fffffff290 */ /* 0x000fe4000fffe0ff */
[----:B---3--:R-:W-:Y:S01]  /*5250*/  VOTEU.ANY UP1, P0 ;  /* 0x0000000000ff7886 */ /* 0x008fe20000020100 */
[----:B------:R-:W-:Y:S11]  /*5260*/  PLOP3.LUT P0, PT, PT, PT, UP1, 0x80, 0x8 ;  /* 0x000000000008781c */ /* 0x000ff60003f0f018 */
[----:B------:R-:W-:Y:S02]  /*5270*/  @!UPT UIADD3 URZ, UPT, UPT, URZ, URZ, URZ ;  /* 0x000000fffffff290 */ /* 0x000fe4000fffe0ff */
[----:B------:R-:W-:Y:S02]  /*5280*/  @P0 SHF.R.U32.HI R0, RZ, 0x10, R9 ;  /* 0x00000010ff000819 */ /* 0x000fe40000011609 */
[----:B------:R-:W-:Y:S02]  /*5290*/  @P0 MOV R6, R8 ;  /* 0x0000000800060202 */ /* 0x000fe40000000f00 */
[----:B------:R-:W-:Y:S01]  /*52a0*/  @P0 R2UR UR4, R0 ;  /* 0x00000000000402ca */ /* 0x000fe200000e0000 */
[----:B------:R-:W-:Y:S01]  /*52b0*/  VIADD R0, R12, 0x130 ;  /* 0x000001300c007836 */ /* 0x000fe20000000000 */
[----:B------:R-:W-:Y:S02]  /*52c0*/  @P0 LOP3.LUT R8, R9, 0xffff, RZ, 0xc0, !PT ;  /* 0x0000ffff09080812 */ /* 0x000fe400078ec0ff */
[----:B------:R-:W-:Y:S02]  /*52d0*/  @P0 R2UR UR6, R6 ;  /* 0x00000000060602ca */ /* 0x000fe400000e0000 */
[----:B------:R-:W-:Y:S02]  /*52e0*/  PRMT R0, RZ, 0x654, R0 ;  /* 0x00000654ff007816 */ /* 0x000fe40000000000 */
[----:B------:R-:W-:Y:S02]  /*52f0*/  @P0 R2UR UR5, R8 ;  /* 0x00000000080502ca */ /* 0x000fe400000e0000 */
[----:B------:R2:W-:Y:S03]  /*5300*/  SYNCS.ARRIVE.TRANS64.RED.A1T0 RZ, [R0+URZ], RZ ;  /* 0x000000ff00ff79a7 */ /* 0x0005e600081004ff */
[----:B------:R-:W-:Y:S04]  /*5310*/  @UP1 UMOV UR29, UR4 ;  /* 0x00000004001d1c82 */ /* 0x000fe80008000000 */
[----:B------:R-:W-:Y:S04]  /*5320*/  @UP1 UMOV UR14, UR6 ;  /* 0x00000006000e1c82 */ /* 0x000fe80008000000 */
[----:B------:R-:W-:Y:S01]  /*5330*/  @UP1 UMOV UR13, UR5 ;  /* 0x00000005000d1c82 */ /* 0x000fe20008000000 */
[----:B------:R-:W-:Y:S05]  /*5340*/  BRA.U !UP0, `(.L_x_99) ;  /* 0x0000000108a47547 */ /* 0x000fea000b800000 */
[----:B------:R-:W-:Y:S02]  /*5350*/  UIMAD.WIDE.U32 UR18, UR13, UR47, URZ ;  /* 0x0000002f0d1272a5 */ /* 0x000fe4000f8e00ff */
[----:B------:R-:W-:Y:S02]  /*5360*/  UIMAD.WIDE.U32 UR26, UR14, UR44, URZ ;  /* 0x0000002c0e1a72a5 */ /* 0x000fe4000f8e00ff */
[----:B------:R-:W-:Y:S02]  /*5370*/  USEL UR4, UR30, UR38, !UP5 ;  /* 0x000000261e047287 */ /* 0x000fe4000e800000 */
[----:B------:R-:W-:Y:S02]  /*5380*/  USEL UR7, UR31, UR39, !UP6 ;  /* 0x000000271f077287 */ /* 0x000fe4000f000000 */
[----:B-1----:R-:W-:Y:S02]  /*5390*/  UIMAD.WIDE.U32 UR8, UR4, UR22, URZ ;  /* 0x00000016040872a5 */ /* 0x002fe4000f8e00ff */
[----:B------:R-:W-:Y:S01]  /*53a0*/  UIMAD.WIDE.U32 UR10, UR7, UR22, URZ ;  /* 0x00000016070a72a5 */ /* 0x000fe2000f8e00ff */
[----:B------:R-:W-:Y:S02]  /*53b0*/  UMOV UR5, UR19 ;  /* 0x0000001300057c82 */ /* 0x000fe40008000000 */
[----:B------:R-:W-:Y:S03]  /*53c0*/  USHF.R.U32.HI UR6, URZ, UR40, UR5 ;  /* 0x00000028ff067299 */ /* 0x000fe60008011605 */
[----:B------:R-:W-:Y:S01]  /*53d0*/  UMOV UR5, UR27 ;  /* 0x0000001b00057c82 */ /* 0x000fe20008000000 */
[----:B------:R-:W-:Y:S02]  /*53e0*/  USEL UR6, UR13, UR6, !UP5 ;  /* 0x000000060d067287 */ /* 0x000fe4000e800000 */
[----:B------:R-:W-:Y:S03]  /*53f0*/  USHF.R.U32.HI UR16, URZ, UR45, UR5 ;  /* 0x0000002dff107299 */ /* 0x000fe60008011605 */
[----:B------:R-:W-:Y:S02]  /*5400*/  UMOV UR5, UR9 ;  /* 0x0000000900057c82 */ /* 0x000fe40008000000 */
[----:B------:R-:W-:Y:S03]  /*5410*/  @UP4 USHF.R.U32.HI UR4, URZ, UR23, UR5 ;  /* 0x00000017ff044299 */ /* 0x000fe60008011605 */
[----:B------:R-:W-:Y:S01]  /*5420*/  UMOV UR5, UR11 ;  /* 0x0000000b00057c82 */ /* 0x000fe20008000000 */
[----:B------:R-:W-:Y:S02]  /*5430*/  UIMAD UR4, UR42, UR4, URZ ;  /* 0x000000042a0472a4 */ /* 0x000fe4000f8e02ff */
[----:B------:R-:W-:Y:S02]  /*5440*/  @UP4 USHF.R.U32.HI UR7, URZ, UR23, UR5 ;  /* 0x00000017ff074299 */ /* 0x000fe40008011605 */
[----:B------:R-:W-:Y:S02]  /*5450*/  UIMAD.WIDE.U32 UR10, UR6, UR22, URZ ;  /* 0x00000016060a72a5 */ /* 0x000fe4000f8e00ff */
[----:B------:R-:W-:Y:S02]  /*5460*/  USEL UR5, UR14, UR16, !UP6 ;  /* 0x000000100e057287 */ /* 0x000fe4000f000000 */
[----:B------:R-:W-:Y:S02]  /*5470*/  UIMAD UR8, UR42, UR7, URZ ;  /* 0x000000072a0872a4 */ /* 0x000fe4000f8e02ff */
[----:B------:R-:W-:Y:S03]  /*5480*/  UISETP.GE.AND UP0, UPT, UR6, UR4, UPT ;  /* 0x000000040600728c */ /* 0x000fe6000bf06270 */
[----:B------:R-:W-:Y:S01]  /*5490*/  UMOV UR4, UR11 ;  /* 0x0000000b00047c82 */ /* 0x000fe20008000000 */
[----:B------:R-:W-:Y:S02]  /*54a0*/  UISETP.GE.OR UP0, UPT, UR5, UR8, UP0 ;  /* 0x000000080500728c */ /* 0x000fe40008706670 */
[----:B------:R-:W-:Y:S02]  /*54b0*/  USHF.R.U32.HI UR4, URZ, UR23, UR4 ;  /* 0x00000017ff047299 */ /* 0x000fe40008011604 */
[----:B------:R-:W-:Y:S02]  /*54c0*/  UIMAD.WIDE.U32 UR8, UR5, UR22, URZ ;  /* 0x00000016050872a5 */ /* 0x000fe4000f8e00ff */
[----:B------:R-:W-:Y:S04]  /*54d0*/  USEL UR10, UR6, UR4, !UP4 ;  /* 0x00000004060a7287 */ /* 0x000fe8000e000000 */
[----:B------:R-:W-:Y:S01]  /*54e0*/  UIADD3 UR11, UPT, UPT, -UR10, URZ, URZ ;  /* 0x000000ff0a0b7290 */ /* 0x000fe2000fffe1ff */
[----:B------:R-:W-:Y:S02]  /*54f0*/  @!UP0 UMOV UR4, UR9 ;  /* 0x0000000900048c82 */ /* 0x000fe40008000000 */
[----:B------:R-:W-:Y:S02]  /*5500*/  @!UP0 USHF.R.U32.HI UR4, URZ, UR23, UR4 ;  /* 0x00000017ff048299 */ /* 0x000fe40008011604 */
[----:B------:R-:W-:Y:S02]  /*5510*/  UIMAD UR8, UR42, UR11, UR6 ;  /* 0x0000000b2a0872a4 */ /* 0x000fe4000f8e0206 */
[----:B------:R-:W-:Y:S04]  /*5520*/  @!UP0 USEL UR4, UR5, UR4, !UP4 ;  /* 0x0000000405048287 */ /* 0x000fe8000e000000 */
[----:B------:R-:W-:Y:S02]  /*5530*/  @!UP0 UIMAD UR8, UR7, UR8, UR4 ;  /* 0x00000008070882a4 */ /* 0x000fe4000f8e0204 */
[----:B------:R-:W-:Y:S02]  /*5540*/  @!UP0 UIADD3 UR9, UPT, UPT, UR10, -UR4, URZ ;  /* 0x800000040a098290 */ /* 0x000fe4000fffe0ff */
[----:B------:R-:W-:Y:S02]  /*5550*/  UIADD3 UR4, UPT, UPT, -UR5, URZ, URZ ;  /* 0x000000ff05047290 */ /* 0x000fe4000fffe1ff */
[----:B------:R-:W-:Y:S02]  /*5560*/  UIADD3 UR7, UPT, UPT, -UR6, URZ, URZ ;  /* 0x000000ff06077290 */ /* 0x000fe4000fffe1ff */
[----:B------:R-:W-:Y:S02]  /*5570*/  @!UP0 UIMAD UR6, UR9, UR42, UR5 ;  /* 0x0000002a090682a4 */ /* 0x000fe4000f8e0205 */
[----:B------:R-:W-:Y:S02]  /*5580*/  UIMAD UR14, UR15, UR4, UR14 ;  /* 0x000000040f0e72a4 */ /* 0x000fe4000f8e020e */
[----:B------:R-:W-:Y:S01]  /*5590*/  UIMAD UR13, UR46, UR7, UR13 ;  /* 0x000000072e0d72a4 */ /* 0x000fe2000f8e020d */
[----:B------:R-:W-:Y:S02]  /*55a0*/  @!UP0 UMOV UR5, UR8 ;  /* 0x0000000800058c82 */ /* 0x000fe40008000000 */
[----:B------:R-:W-:Y:S02]  /*55b0*/  UIMAD UR14, UR5, UR15, UR14 ;  /* 0x0000000f050e72a4 */ /* 0x000fe4000f8e020e */
[----:B------:R-:W-:Y:S11]  /*55c0*/  UIMAD UR13, UR6, UR46, UR13 ;  /* 0x0000002e060d72a4 */ /* 0x000ff6000f8e020d */
[----:B------:R-:W-:Y:S01]  /*55d0*/  @!UPT UIADD3 URZ, UPT, UPT, URZ, URZ, URZ ;  /* 0x000000fffffff290 */ /* 0x000fe2000fffe0ff */
.L_x_99:
[----:B------:R-:W3:Y:S01]  /*55e0*/  @!UP2 LDCU.128 UR8, c[0x0][0xf10] ;  /* 0x0001e200ff08a7ac */ /* 0x000ee20008000c00 */
[C---:B----4-:R-:W-:Y:S02]  /*55f0*/  ISETP.NE.U32.AND P1, PT, R4.reuse, RZ, PT ;  /* 0x000000ff0400720c */ /* 0x050fe40003f25070 */
[----:B------:R-:W-:Y:S02]  /*5600*/  ISETP.NE.U32.AND P0, PT, R4, RZ, PT ;  /* 0x000000ff0400720c */ /* 0x000fe40003f05070 */
[C---:B------:R-:W-:Y:S02]  /*5610*/  ISETP.NE.AND.EX P1, PT, R5.reuse, RZ, PT, P1 ;  /* 0x000000ff0500720c */ /* 0x040fe40003f25310 */
[----:B------:R-:W-:Y:S01]  /*5620*/  ISETP.NE.AND.EX P0, PT, R5, RZ, PT, P0 ;  /* 0x000000ff0500720c */ /* 0x000fe20003f05300 */
[----:B------:R-:W4:Y:S01]  /*5630*/  @!UP2 LDCU UR5, c[0x0][0xf0c] ;  /* 0x0001e180ff05a7ac */ /* 0x000f220008000800 */
[----:B------:R-:W-:Y:S01]  /*5640*/  SHF.L.U32 R9, R15, 0x1f, RZ ;  /* 0x0000001f0f097819 */ /* 0x000fe200000006ff */
[----:B------:R-:W-:Y:S02]  /*5650*/  USHF.L.U32 UR35, UR20, 0x7, URZ ;  /* 0x0000000714237899 */ /* 0x000fe400080006ff */
[----:B------:R-:W-:Y:S02]  /*5660*/  USHF.L.U32 UR34, UR12, 0x7, URZ ;  /* 0x000000070c227899 */ /* 0x000fe400080006ff */
[----:B---3--:R-:W-:Y:S07]  /*5670*/  UIMAD.WIDE.U32 UR6, UR14, UR8, URZ ;  /* 0x000000080e0672a5 */ /* 0x008fee000f8e00ff */
[----:B------:R-:W-:Y:S01]  /*5680*/  @!UP2 UMOV UR4, UR7 ;  /* 0x000000070004ac82 */ /* 0x000fe20008000000 */
[----:B----4-:R-:W-:Y:S02]  /*5690*/  @!UP2 UISETP.NE.AND UP0, UPT, UR5, 0x1, UPT ;  /* 0x000000010500a88c */ /* 0x010fe4000bf05270 */
[----:B------:R-:W-:Y:S02]  /*56a0*/  @!UP2 USHF.R.U32.HI UR4, URZ, UR9, UR4 ;  /* 0x00000009ff04a299 */ /* 0x000fe40008011604 */
[----:B------:R-:W-:Y:S02]  /*56b0*/  UIMAD.WIDE.U32 UR6, UR13, UR11, URZ ;  /* 0x0000000b0d0672a5 */ /* 0x000fe4000f8e00ff */
[----:B------:R-:W-:Y:S02]  /*56c0*/  @!UP2 USEL UR8, UR14, UR4, !UP0 ;  /* 0x000000040e08a287 */ /* 0x000fe4000c000000 */
[----:B------:R-:W-:Y:S03]  /*56d0*/  @!UP2 UISETP.NE.AND UP0, UPT, UR10, 0x1, UPT ;  /* 0x000000010a00a88c */ /* 0x000fe6000bf05270 */
[----:B------:R-:W-:Y:S02]  /*56e0*/  @!UP2 UMOV UR6, UR7 ;  /* 0x000000070006ac82 */ /* 0x000fe40008000000 */
[----:B------:R-:W3:Y:S02]  /*56f0*/  @!UP2 LDCU UR4, c[0x0][0xf20] ;  /* 0x0001e400ff04a7ac */ /* 0x000ee40008000800 */
[----:B---3--:R-:W-:Y:S04]  /*5700*/  @!UP2 USHF.R.U32.HI UR6, URZ, UR4, UR6 ;  /* 0x00000004ff06a299 */ /* 0x008fe80008011606 */
[----:B------:R-:W-:Y:S04]  /*5710*/  @!UP2 USEL UR6, UR13, UR6, !UP0 ;  /* 0x000000060d06a287 */ /* 0x000fe8000c000000 */
[----:B------:R-:W-:Y:S02]  /*5720*/  @!UP2 UIADD3 UR4, UPT, UPT, -UR8, UR6, URZ ;  /* 0x000000060804a290 */ /* 0x000fe4000fffe1ff */
[----:B------:R-:W-:Y:S02]  /*5730*/  @!UP2 UIADD3 UR6, UPT, UPT, UR8, -UR6, URZ ;  /* 0x800000060806a290 */ /* 0x000fe4000fffe0ff */
[----:B------:R-:W-:Y:S02]  /*5740*/  @!UP2 UIMAD UR14, UR4, UR5, UR14 ;  /* 0x00000005040ea2a4 */ /* 0x000fe4000f8e020e */
[----:B------:R-:W-:Y:S01]  /*5750*/  @!UP2 UIMAD UR13, UR6, UR10, UR13 ;  /* 0x0000000a060da2a4 */ /* 0x000fe2000f8e020d */
[----:B------:R-:W-:Y:S11]  /*5760*/  BRA.U UP3, `(.L_x_100) ;  /* 0x0000000103107547 */ /* 0x000ff6000b800000 */
[----:B--2---:R-:W-:Y:S04]  /*5770*/  MOV R0, UR48 ;  /* 0x0000003000007c02 */ /* 0x004fe80008000f00 */
[----:B------:R-:W-:Y:S04]  /*5780*/  SHF.L.U32 R11, R0, 0x1f, RZ ;  /* 0x0000001f000b7819 */ /* 0x000fe800000006ff */
[----:B------:R-:W2:Y:S02]  /*5790*/  SYNCS.PHASECHK.TRANS64.TRYWAIT P2, [UR21+0x118], R11 ;  /* 0x0001180bff0075a7 */ /* 0x000ea40008041115 */
[----:B--2---:R-:W-:Y:S05]  /*57a0*/  @!P2 BRA `(.L_x_101) ;  /* 0x000000580000a947 */ /* 0x004fea0003800000 */
.L_x_100:
[----:B------:R-:W-:Y:S05]  /*57b0*/  @!P1 BRA `(.L_x_102) ;  /* 0x0000000000309947 */ /* 0x000fea0003800000 */
[----:B------:R-:W-:Y:S01]  /*57c0*/  ISETP.NE.U32.AND P1, PT, R2, RZ, PT ;  /* 0x000000ff0200720c */ /* 0x000fe20003f25070 */
[----:B------:R-:W3:Y:S01]  /*57d0*/  LDCU.64 UR4, c[0x0][0x358] ;  /* 0x00006b00ff0477ac */ /* 0x000ee20008000a00 */
[----:B------:R-:W-:Y:S02]  /*57e0*/  IMAD.MOV.U32 R84, RZ, RZ, 0x1 ;  /* 0x00000001ff547424 */ /* 0x000fe400078e00ff */
[----:B------:R-:W-:Y:S11]  /*57f0*/  ISETP.NE.AND.EX P1, PT, R3, RZ, PT, P1 ;  /* 0x000000ff0300720c */ /* 0x000ff60003f25310 */
[----:B------:R-:W-:Y:S02]  /*5800*/  @!UPT UIADD3 URZ, UPT, UPT, URZ, URZ, URZ ;  /* 0x000000fffffff290 */ /* 0x000fe4000fffe0ff */
[----:B--2---:R-:W2:Y:S01]  /*5810*/  @P1 LDC.64 R10, c[0x0][0xc88] ;  /* 0x00032200ff0a1b82 */ /* 0x004ea20000000a00 */
[----:B------:R-:W-:Y:S04]  /*5820*/  @P1 IMAD R0, R4, UR36, RZ ;  /* 0x0000002404001c24 */ /* 0x000fe8000f8e02ff */
[----:B--2---:R-:W-:Y:S04]  /*5830*/  @P1 IMAD.WIDE R10, R0, 0x4, R10 ;  /* 0x00000004000a1825 */ /* 0x004fe800078e020a */
[----:B------:R-:W-:Y:S01]  /*5840*/  HFMA2 R0, -RZ, RZ, 0, 5.9604644775390625e-08 ;  /* 0x00000001ff007431 */ /* 0x000fe200000001ff */
[----:B---3-5:R3:W5:Y:S04]  /*5850*/  @P1 LDG.E R41, desc[UR4][R10.64] ;  /* 0x000000040a291981 */ /* 0x028768000c1e1900 */
[----:B------:R-:W-:Y:S01]  /*5860*/  @!P1 PRMT R84, R0, 0x7610, R84 ;  /* 0x0000761000549816 */ /* 0x000fe20000000054 */
[----:B---3--:R-:W4:Y:S06]  /*5870*/  @!P1 LDC R41, c[0x0][0xc80] ;  /* 0x00032000ff299b82 */ /* 0x008f2c0000000800 */
.L_x_102:
[----:B----45:R-:W-:Y:S01]  /*5880*/  @!P0 FSETP.EQ.AND P1, PT, R41, RZ, PT ;  /* 0x000000ff2900820b */ /* 0x030fe20003f22000 */
[----:B------:R-:W-:Y:S01]  /*5890*/  @!UPT UIADD3 URZ, UPT, UPT, URZ, URZ, URZ ;  /* 0x000000fffffff290 */ /* 0x000fe2000fffe0ff */
[----:B------:R-:W-:Y:S11]  /*58a0*/  @!P0 BRA `(.L_x_103) ;  /* 0x0000000000188947 */ /* 0x000ff60003800000 */
[----:B------:R-:W-:Y:S02]  /*58b0*/  LOP3.LUT P0, RZ, R84, 0xff, RZ, 0xc0, !PT ;  /* 0x000000ff54ff7812 */ /* 0x000fe4000780c0ff */
[----:B------:R-:W-:Y:S04]  /*58c0*/  ISETP.NE.U32.AND P1, PT, R2, RZ, PT ;  /* 0x000000ff0200720c */ /* 0x000fe80003f25070 */
[----:B------:R-:W-:Y:S04]  /*58d0*/  ISETP.NE.AND.EX P1, PT, R3, RZ, PT, P1 ;  /* 0x000000ff0300720c */ /* 0x000fe80003f25310 */
[----:B------:R-:W-:Y:S03]  /*58e0*/  PLOP3.LUT P1, PT, P1, PT, PT, 0x8, 0x80 ;  /* 0x000000000080781c */ /* 0x000fe60000f2e170 */
[----:B------:R-:W-:Y:S11]  /*58f0*/  @P0 FSETP.EQ.AND P1, PT, R41, RZ, PT ;  /* 0x000000ff2900020b */ /* 0x000ff60003f22000 */
[----:B------:R-:W-:Y:S02]  /*5900*/  @!UPT UIADD3 URZ, UPT, UPT, URZ, URZ, URZ ;  /* 0x000000fffffff290 */ /* 0x000fe4000fffe0ff */
.L_x_103:
[----:B------:R-:W3:Y:S01]  /*5910*/  SYNCS.PHASECHK.TRANS64.TRYWAIT P2, [UR21+0xf0], R9 ;  /* 0x0000f009ff0075a7 */ /* 0x000ee20008041115 */
[----:B------:R-:W-:Y:S04]  /*5920*/  ELECT P0, URZ, PT ;  /* 0x0000000000ff782f */ /* 0x000fe80003800000 */
[----:B------:R-:W-:Y:S11]  /*5930*/  PLOP3.LUT P1, PT, P1, P0, PT, 0xf2, 0x2f ;  /* 0x00000000002f781c */ /* 0x000ff60000f21e72 */
[----:B------:R-:W-:Y:S02]  /*5940*/  @!UPT UIADD3 URZ, UPT, UPT, URZ, URZ, URZ ;  /* 0x000000fffffff290 */ /* 0x000fe4000fffe0ff */
[----:B------:R-:W-:Y:S05]  /*5950*/  @!P1 IADD3 R8, P0, PT, R16, 0x980, RZ ;  /* 0x0000098010089810 */ /* 0x000fea0007f1e0ff */
[----:B------:R-:W-:Y:S01]  /*5960*/  @!P1 IMAD.X R6, RZ, RZ, R17, P0 ;  /* 0x000000ffff069224 */ /* 0x000fe200000e0611 */
[----:B---3--:R-:W-:Y:S07]  /*5970*/  @!P2 BRA `(.L_x_104) ;  /* 0x0000005400a4a947 */ /* 0x008fee0003800000 */
.L_x_208:
[----:B------:R-:W-:Y:S01]  /*5980*/  @!P1 R2UR UR5, R8 ;  /* 0x00000000080592ca */ /* 0x000fe200000e0000 */
[----:B------:R-:W-:Y:S01]  /*5990*/  VOTEU.ALL UP0, P1 ;  /* 0x0000000000ff7886 */ /* 0x000fe20000800000 */
[----:B------:R-:W-:Y:S01]  /*59a0*/  @!P1 R2UR UR4, R6 ;  /* 0x00000000060492ca */ /* 0x000fe200000e0000 */
[----:B--2---:R-:W-:Y:S01]  /*59b0*/  @!P1 IMAD.MOV.U32 R0, RZ, RZ, 0x2000 ;  /* 0x00002000ff009424 */ /* 0x004fe200078e00ff */
[----:B------:R-:W-:Y:S01]  /*59c0*/  UMOV UR8, 0x0 ;  /* 0x0000000000087882 */ /* 0x000fe20000000000 */
[----:B------:R-:W-:Y:S01]  /*59d0*/  UMOV UR9, 0x10000000 ;  /* 0x1000000000097882 */ /* 0x000fe20000000000 */
[----:B------:R-:W-:Y:S01]  /*59e0*/  @!UP0 UIADD3 UR32, UPT, UPT, UR21, 0x200, URZ ;  /* 0x0000020015208890 */ /* 0x000fe2000fffe0ff */
[----:B------:R-:W-:Y:S01]  /*59f0*/  @!P1 IADD3 R8, P0, PT, R16, 0x980, RZ ;  /* 0x0000098010089810 */ /* 0x000fe20007f1e0ff */
[----:B------:R-:W-:Y:S01]  /*5a00*/  VOTEU.ALL UP0, P1 ;  /* 0x0000000000ff7886 */ /* 0x000fe20000800000 */
[----:B------:R-:W-:Y:S03]  /*5a10*/  UPRMT UR6, UR57, 0x654, UR33 ;  /* 0x0000065439067896 */ /* 0x000fe60008000021 */
[----:B------:R-:W-:Y:S02]  /*5a20*/  @!P1 IMAD.X R6, RZ, RZ, R17, P0 ;  /* 0x000000ffff069224 */ /* 0x000fe400000e0611 */
[----:B------:R-:W-:Y:S02]  /*5a30*/  IMAD.U32 R10, RZ, RZ, UR5 ;  /* 0x00000005ff0a7e24 */ /* 0x000fe4000f8e00ff */
[----:B------:R-:W-:Y:S03]  /*5a40*/  IMAD.U32 R11, RZ, RZ, UR4 ;  /* 0x00000004ff0b7e24 */ /* 0x000fe6000f8e00ff */
[----:B------:R-:W-:Y:S02]  /*5a50*/  @!P1 R2UR UR4, R10 ;  /* 0x000000000a0492ca */ /* 0x000fe400000e0000 */
[----:B------:R-:W-:Y:S11]  /*5a60*/  @!P1 R2UR UR5, R11 ;  /* 0x000000000b0592ca */ /* 0x000ff600000e0000 */
[----:B------:R-:W-:Y:S02]  /*5a70*/  @!UPT UIADD3 URZ, UPT, UPT, URZ, URZ, URZ ;  /* 0x000000fffffff290 */ /* 0x000fe4000fffe0ff */
[----:B------:R2:W-:Y:S01]  /*5a80*/  @!UP0 UTMALDG.3D [UR32], [UR4], desc[UR8] ;  /* 0x00000820040085b4 */ /* 0x0005e20008011000 */
[----:B------:R2:W-:Y:S01]  /*5a90*/  @!P1 SYNCS.ARRIVE.TRANS64.RED.A0TR RZ, [UR21+0xd0], R0 ;  /* 0x0000d000ffff99a7 */ /* 0x0005e20008300415 */
[----:B------:R-:W-:Y:S01]  /*5aa0*/  SYNCS.ARRIVE.TRANS64.RED.A1T0 RZ, [UR6], RZ ;  /* 0x000000ffffff79a7 */ /* 0x000fe20008100406 */
[----:B------:R-:W3:Y:S02]  /*5ab0*/  SYNCS.PHASECHK.TRANS64.TRYWAIT P2, [UR21+0xf8], R9 ;  /* 0x0000f809ff0075a7 */ /* 0x000ee40008041115 */
[----:B--23--:R-:W-:Y:S05]  /*5ac0*/  @!P2 BRA `(.L_x_105) ;  /* 0x000000540068a947 */ /* 0x00cfea0003800000 */
.L_x_210:
        /* <DEDUP_REMOVED lines=8> */
[----:B------:R-:W-:Y:S01]  /*5b50*/  @!UP0 UIADD3 UR24, UPT, UPT, UR21, 0x2200, URZ ;  /* 0x0000220015188890 */ /* 0x000fe2000fffe0ff */
[----:B------:R-:W-:Y:S01]  /*5b60*/  VOTEU.ALL UP0, P1 ;  /* 0x0000000000ff7886 */ /* 0x000fe20000800000 */
[----:B------:R-:W-:Y:S01]  /*5b70*/  UMOV UR27, UR35 ;  /* 0x00000023001b7c82 */ /* 0x000fe20008000000 */
[----:B------:R-:W-:Y:S02]  /*5b80*/  UMOV UR28, UR36 ;  /* 0x00000024001c7c82 */ /* 0x000fe40008000000 */
[----:B------:R-:W-:Y:S01]  /*5b90*/  IMAD.U32 R10, RZ, RZ, UR5 ;  /* 0x00000005ff0a7e24 */ /* 0x000fe2000f8e00ff */
[----:B------:R-:W-:Y:S01]  /*5ba0*/  UPRMT UR6, UR57, 0x654, UR25 ;  /* 0x0000065439067896 */ /* 0x000fe20008000019 */
[----:B------:R-:W-:Y:S02]  /*5bb0*/  IMAD.U32 R11, RZ, RZ, UR4 ;  /* 0x00000004ff0b7e24 */ /* 0x000fe4000f8e00ff */
[----:B------:R-:W-:Y:S01]  /*5bc0*/  @!P1 IMAD.X R6, RZ, RZ, R17, P0 ;  /* 0x000000ffff069224 */ /* 0x000fe200000e0611 */
        /* <DEDUP_REMOVED lines=8> */
.L_x_212:
[----:B------:R-:W-:Y:S01]  /*5c50*/  @!P1 R2UR UR5, R8 ;  /* 0x00000000080592ca */ /* 0x000fe200000e0000 */
[----:B------:R-:W-:Y:S01]  /*5c60*/  VOTEU.ALL UP0, P1 ;  /* 0x0000000000ff7886 */ /* 0x000fe20000800000 */
[----:B------:R-:W-:Y:S01]  /*5c70*/  @!P1 R2UR UR4, R6 ;  /* 0x00000000060492ca */ /* 0x000fe200000e0000 */
[----:B--2---:R-:W-:Y:S01]  /*5c80*/  @!P1 IMAD.MOV.U32 R0, RZ, RZ, 0x2000 ;  /* 0x00002000ff009424 */ /* 0x004fe200078e00ff */
[----:B------:R-:W-:Y:S01]  /*5c90*/  UMOV UR8, 0x0 ;  /* 0x0000000000087882 */ /* 0x000fe20000000000 */
[----:B------:R-:W-:Y:S01]  /*5ca0*/  UMOV UR9, 0x10000000 ;  /* 0x1000000000097882 */ /* 0x000fe20000000000 */
[----:B------:R-:W-:Y:S01]  /*5cb0*/  @!UP0 UIADD3 UR18, UPT, UPT, UR34, 0x40, URZ ;  /* 0x0000004022128890 */ /* 0x000fe2000fffe0ff */
[----:B------:R-:W-:Y:S01]  /*5cc0*/  VIADD R14, R14, 0x1 ;  /* 0x000000010e0e7836 */ /* 0x000fe20000000000 */
[----:B------:R-:W-:Y:S01]  /*5cd0*/  @!UP0 UIADD3 UR16, UPT, UPT, UR21, 0x4200, URZ ;  /* 0x0000420015108890 */ /* 0x000fe2000fffe0ff */
[----:B------:R-:W-:Y:S01]  /*5ce0*/  VOTEU.ALL UP0, P1 ;  /* 0x0000000000ff7886 */ /* 0x000fe20000800000 */
[----:B------:R-:W-:Y:S01]  /*5cf0*/  UMOV UR19, UR35 ;  /* 0x0000002300137c82 */ /* 0x000fe20008000000 */
[----:B------:R-:W-:Y:S02]  /*5d00*/  UMOV UR20, UR36 ;  /* 0x0000002400147c82 */ /* 0x000fe40008000000 */
[----:B------:R-:W-:Y:S01]  /*5d10*/  IMAD.U32 R10, RZ, RZ, UR5 ;  /* 0x00000005ff0a7e24 */ /* 0x000fe2000f8e00ff */
[----:B------:R-:W-:Y:S01]  /*5d20*/  UPRMT UR6, UR57, 0x654, UR17 ;  /* 0x0000065439067896 */ /* 0x000fe20008000011 */
        /* <DEDUP_REMOVED lines=9> */
.L_x_214:
[----:B------:R-:W-:Y:S01]  /*5dc0*/  @!P1 IADD3 R6, P0, PT, R16, 0x980, RZ ;  /* 0x0000098010069810 */ /* 0x000fe20007f1e0ff */
[----:B------:R-:W-:Y:S01]  /*5dd0*/  VOTEU.ALL UP0, P1 ;  /* 0x0000000000ff7886 */ /* 0x000fe20000800000 */
[----:B------:R-:W-:Y:S01]  /*5de0*/  UMOV UR6, 0x0 ;  /* 0x0000000000067882 */ /* 0x000fe20000000000 */
[----:B------:R-:W-:Y:S01]  /*5df0*/  UMOV UR7, 0x10000000 ;  /* 0x1000000000077882 */ /* 0x000fe20000000000 */
[----:B------:R-:W-:Y:S01]  /*5e00*/  @!P1 R2UR UR5, R6 ;  /* 0x00000000060592ca */ /* 0x000fe200000e0000 */
[----:B--2---:R-:W-:Y:S01]  /*5e10*/  @!P1 IMAD.X R0, RZ, RZ, R17, P0 ;  /* 0x000000ffff009224 */ /* 0x004fe200000e0611 */
[----:B------:R-:W-:Y:S01]  /*5e20*/  @!UP0 UIADD3 UR10, UPT, UPT, UR34, 0x60, URZ ;  /* 0x00000060220a8890 */ /* 0x000fe2000fffe0ff */
[----:B------:R-:W-:Y:S01]  /*5e30*/  R2UR UR16, R86 ;  /* 0x00000000561072ca */ /* 0x000fe200000e0000 */
[----:B------:R-:W-:Y:S01]  /*5e40*/  @!UP0 UIADD3 UR8, UPT, UPT, UR21, 0x6200, URZ ;  /* 0x0000620015088890 */ /* 0x000fe2000fffe0ff */
[----:B------:R-:W-:Y:S01]  /*5e50*/  ISETP.NE.AND P0, PT, R14, 0x2, PT ;  /* 0x000000020e00780c */ /* 0x000fe20003f05270 */
[----:B------:R-:W-:Y:S01]  /*5e60*/  @!UP0 UIADD3 UR9, UPT, UPT, UR21, 0xe8, URZ ;  /* 0x000000e815098890 */ /* 0x000fe2000fffe0ff */
[----:B------:R-:W-:Y:S01]  /*5e70*/  @!P1 R2UR UR4, R0 ;  /* 0x00000000000492ca */ /* 0x000fe200000e0000 */
[----:B------:R-:W-:Y:S01]  /*5e80*/  VOTEU.ALL UP0, P1 ;  /* 0x0000000000ff7886 */ /* 0x000fe20000800000 */
[----:B------:R-:W-:Y:S01]  /*5e90*/  UMOV UR11, UR35 ;  /* 0x00000023000b7c82 */ /* 0x000fe20008000000 */
[----:B------:R-:W-:Y:S01]  /*5ea0*/  UMOV UR12, UR36 ;  /* 0x00000024000c7c82 */ /* 0x000fe20008000000 */
[----:B------:R-:W-:Y:S01]  /*5eb0*/  SEL R0, RZ, 0x1, P0 ;  /* 0x00000001ff007807 */ /* 0x000fe20000000000 */
[----:B------:R-:W-:Y:S01]  /*5ec0*/  UPLOP3.LUT UP3, UPT, UPT, UPT, UPT, 0x80, 0x8 ;  /* 0x000000000008789c */ /* 0x000fe20003f6f070 */
[----:B------:R-:W-:Y:S01]  /*5ed0*/  IMAD.U32 R8, RZ, RZ, UR5 ;  /* 0x00000005ff087e24 */ /* 0x000fe2000f8e00ff */
[----:B------:R-:W-:Y:S01]  /*5ee0*/  LOP3.LUT R15, R15, 0x1, RZ, 0x3c, !PT ;  /* 0x000000010f0f7812 */ /* 0x000fe200078e3cff */
[----:B------:R-:W-:Y:S01]  /*5ef0*/  UMOV UR36, UR29 ;  /* 0x0000001d00247c82 */ /* 0x000fe20008000000 */
[----:B------:R-:W-:Y:S01]  /*5f00*/  LOP3.LUT R13, R13, R0, RZ, 0x3c, !PT ;  /* 0x000000000d0d7212 */ /* 0x000fe200078e3cff */
[----:B------:R-:W-:Y:S01]  /*5f10*/  UIADD3 UR20, UPT, UPT, UR14, UR16, URZ ;  /* 0x000000100e147290 */ /* 0x000fe2000fffe0ff */
[----:B------:R-:W-:Y:S02]  /*5f20*/  SEL R14, R14, RZ, P0 ;  /* 0x000000ff0e0e7207 */ /* 0x000fe40000000000 */
[----:B------:R-:W-:Y:S01]  /*5f30*/  IMAD.U32 R9, RZ, RZ, UR4 ;  /* 0x00000004ff097e24 */ /* 0x000fe2000f8e00ff */
[----:B------:R-:W-:Y:S04]  /*5f40*/  @!P1 R2UR UR4, R8 ;  /* 0x00000000080492ca */ /* 0x000fe800000e0000 */
[----:B------:R-:W-:Y:S11]  /*5f50*/  @!P1 R2UR UR5, R9 ;  /* 0x00000000090592ca */ /* 0x000ff600000e0000 */
[----:B------:R-:W-:Y:S02]  /*5f60*/  @!UPT UIADD3 URZ, UPT, UPT, URZ, URZ, URZ ;  /* 0x000000fffffff290 */ /* 0x000fe4000fffe0ff */
[----:B------:R2:W-:Y:S01]  /*5f70*/  @!UP0 UTMALDG.3D [UR8], [UR4], desc[UR6] ;  /* 0x00000608040085b4 */ /* 0x0005e20008011000 */
[----:B------:R3:W-:Y:S01]  /*5f80*/  @!P1 SYNCS.ARRIVE.TRANS64.RED.A0TR RZ, [UR21+0xe8], R7 ;  /* 0x0000e807ffff99a7 */ /* 0x0007e20008300415 */
[----:B------:R-:W-:Y:S01]  /*5f90*/  SYNCS.ARRIVE.TRANS64.RED.A1T0 RZ, [UR37], RZ ;  /* 0x000000ffffff79a7 */ /* 0x000fe20008100425 */
[----:B--2---:R-:W-:Y:S01]  /*5fa0*/  UIADD3 UR12, UPT, UPT, UR13, UR63, URZ ;  /* 0x0000003f0d0c7290 */ /* 0x004fe2000fffe0ff */
[----:B------:R-:W-:Y:S11]  /*5fb0*/  BRA.U UP1, `(.L_x_108) ;  /* 0xfffffff101687547 */ /* 0x000ff6000b83ffff */
[----:B------:R-:W-:-:S04]  /*5fc0*/  SHF.L.U32 R3, R15, 0x1f, RZ ;  /* 0x0000001f0f037819 */ /* 0x000fc800000006ff */
[----:B------:R-:W2:Y:S02]  /*5fd0*/  SYNCS.PHASECHK.TRANS64.TRYWAIT P0, [UR21+0xf0], R3 ;  /* 0x0000f003ff0075a7 */ /* 0x000ea40008001115 */
[----:B--2---:R-:W-:Y:S05]  /*5fe0*/  @!P0 BRA `(.L_x_109) ;  /* 0x0000005000688947 */ /* 0x004fea0003800000 */
.L_x_216:
[----:B------:R-:W4:Y:S02]  /*5ff0*/  SYNCS.PHASECHK.TRANS64.TRYWAIT P0, [UR21+0xf8], R3 ;  /* 0x0000f803ff0075a7 */ /* 0x000f240008001115 */
[----:B----4-:R-:W-:Y:S05]  /*6000*/  @!P0 BRA `(.L_x_110) ;  /* 0x0000005000788947 */ /* 0x010fea0003800000 */
.L_x_218:
[----:B------:R-:W4:Y:S02]  /*6010*/  SYNCS.PHASECHK.TRANS64.TRYWAIT P0, [UR21+0x100], R3 ;  /* 0x00010003ff0075a7 */ /* 0x000f240008001115 */
[----:B----4-:R-:W-:Y:S05]  /*6020*/  @!P0 BRA `(.L_x_111) ;  /* 0x0000005000888947 */ /* 0x010fea0003800000 */
.L_x_220:
[----:B--2---:R-:W-:-:S07]  /*6030*/  MOV R0, UR21 ;  /* 0x0000001500007c02 */ /* 0x004fce0008000f00 */
.L_x_112:
[----:B--2---:R-:W-:-:S04]  /*6040*/  SHF.L.U32 R3, R15, 0x1f, RZ ;  /* 0x0000001f0f037819 */ /* 0x004fc800000006ff */
[----:B------:R2:W4:Y:S03]  /*6050*/  SYNCS.PHASECHK.TRANS64.TRYWAIT P0, [R0+URZ+0x108], R3 ;  /* 0x00010803000075a7 */ /* 0x00052600080011ff */
[----:B----4-:R-:W-:Y:S05]  /*6060*/  @!P0 NANOSLEEP.SYNCS 0x989680 ;  /* 0x009896800000895d */ /* 0x010fea0003900000 */
[----:B------:R-:W4:Y:S02]  /*6070*/  @!P0 SYNCS.PHASECHK.TRANS64 P0, [R0+URZ+0x108], R3 ;  /* 0x00010803000085a7 */ /* 0x000f2400080010ff */
[----:B-1--4-:R-:W-:Y:S05]  /*6080*/  @P0 EXIT ;  /* 0x000000000000094d */ /* 0x012fea0003800000 */
[----:B------:R-:W-:Y:S05]  /*6090*/  BRA `(.L_x_112) ;  /* 0xfffffffc00e87947 */ /* 0x000fea000383ffff */
.L_x_97:
[----:B------:R-:W-:-:S06]  /*60a0*/  UISETP.GE.AND UP0, UPT, UR19, 0x4, UPT ;  /* 0x000000041300788c */ /* 0x000fcc000bf06270 */
[----:B------:R-:W-:-:S13]  /*60b0*/  PLOP3.LUT P0, PT, PT, PT, UP0, 0x80, 0x8 ;  /* 0x000000000008781c */ /* 0x000fda0003f0f008 */
[----:B------:R-:W-:Y:S05]  /*60c0*/  @!P0 EXIT ;  /* 0x000000000000894d */ /* 0x000fea0003800000 */
[----:B------:R-:W-:Y:S01]  /*60d0*/  BAR.SYNC.DEFER_BLOCKING 0x6, 0xa0 ;  /* 0x0182800000007b1d */ /* 0x000fe20000010000 */
[C---:B------:R-:W-:Y:S01]  /*60e0*/  IMAD.SHL.U32 R5, R97.reuse, 0x20, RZ ;  /* 0x0000002061057824 */ /* 0x040fe200078e00ff */
[C---:B------:R-:W-:Y:S01]  /*60f0*/  SHF.L.U32 R37, R97.reuse, 0x10, RZ ;  /* 0x0000001061257819 */ /* 0x040fe200000006ff */
[C---:B------:R-:W-:Y:S01]  /*6100*/  IMAD.SHL.U32 R96, R97.reuse, 0x4, RZ ;  /* 0x0000000461607824 */ /* 0x040fe200078e00ff */
[----:B------:R-:W-:Y:S01]  /*6110*/  LOP3.LUT R98, R97, 0x60, RZ, 0xc0, !PT ;  /* 0x0000006061627812 */ /* 0x000fe200078ec0ff */
[----:B------:R-:W-:Y:S01]  /*6120*/  HFMA2 R93, -RZ, RZ, 0, 5.9604644775390625e-08 ;  /* 0x00000001ff5d7431 */ /* 0x000fe200000001ff */
[----:B------:R-:W-:Y:S02]  /*6130*/  UMOV UR44, 0x400 ;  /* 0x00000400002c7882 */ /* 0x000fe40000000000 */
[----:B------:R-:W1:Y:S01]  /*6140*/  LDC.64 R80, c[0x0][0xc88] ;  /* 0x00032200ff507b82 */ /* 0x000e620000000a00 */
[----:B------:R-:W-:Y:S01]  /*6150*/  ULEA UR44, UR57, UR44, 0x18 ;  /* 0x0000002c392c7291 */ /* 0x000fe2000f8ec0ff */
[----:B------:R-:W-:Y:S01]  /*6160*/  LOP3.LUT R7, R5, 0xc0, RZ, 0xc0, !PT ;  /* 0x000000c005077812 */ /* 0x000fe200078ec0ff */
[----:B------:R-:W-:Y:S01]  /*6170*/  HFMA2 R91, -RZ, RZ, 0, 0 ;  /* 0x00000000ff5b7431 */ /* 0x000fe200000001ff */
[----:B------:R-:W-:Y:S01]  /*6180*/  LOP3.LUT R95, R97, 0x2, RZ, 0xc0, !PT ;  /* 0x00000002615f7812 */ /* 0x000fe200078ec0ff */
[----:B------:R-:W-:Y:S01]  /*6190*/  UIADD3 UR4, UPT, UPT, UR44, 0x200, URZ ;  /* 0x000002002c047890 */ /* 0x000fe2000fffe0ff */
[----:B------:R-:W-:Y:S01]  /*61a0*/  LOP3.LUT R96, R7, 0x18, R96, 0xf8, !PT ;  /* 0x0000001807607812 */ /* 0x000fe200078ef860 */
[----:B------:R-:W-:Y:S01]  /*61b0*/  IMAD.MOV.U32 R36, RZ, RZ, RZ ;  /* 0x000000ffff247224 */ /* 0x000fe200078e00ff */
[----:B------:R-:W2:Y:S01]  /*61c0*/  LDC.64 R82, c[0x0][0xc90] ;  /* 0x00032400ff527b82 */ /* 0x000ea20000000a00 */
[----:B------:R-:W-:Y:S01]  /*61d0*/  LOP3.LUT R37, R37, 0x600000, RZ, 0xc0, !PT ;  /* 0x0060000025257812 */ /* 0x000fe200078ec0ff */
[----:B------:R-:W-:Y:S01]  /*61e0*/  IMAD.MOV.U32 R89, RZ, RZ, RZ ;  /* 0x000000ffff597224 */ /* 0x000fe200078e00ff */
[----:B------:R-:W-:Y:S01]  /*61f0*/  LOP3.LUT R96, R96, 0xf20, R5, 0xf8, !PT ;  /* 0x00000f2060607812 */ /* 0x000fe200078ef805 */
[----:B------:R-:W-:Y:S01]  /*6200*/  IMAD.U32 R87, RZ, RZ, UR4 ;  /* 0x00000004ff577e24 */ /* 0x000fe2000f8e00ff */
[----:B------:R-:W-:Y:S01]  /*6210*/  LOP3.LUT R97, R97, 0x4, RZ, 0xc0, !PT ;  /* 0x0000000461617812 */ /* 0x000fe200078ec0ff */
[----:B------:R-:W3:Y:S01]  /*6220*/  LDCU UR60, c[0x0][0x370] ;  /* 0x00006e00ff3c77ac */ /* 0x000ee20008000800 */
[----:B------:R-:W-:Y:S01]  /*6230*/  MOV R92, RZ ;  /* 0x000000ff005c7202 */ /* 0x000fe20000000f00 */
[----:B------:R-:W4:Y:S01]  /*6240*/  LDC.64 R78, c[0x0][0xcb0] ;  /* 0x00032c00ff4e7b82 */ /* 0x000f220000000a00 */
[----:B------:R-:W3:Y:S01]  /*6250*/  LDS R0, [UR44+0x1b0] ;  /* 0x0001b02cff007984 */ /* 0x000ee20008000800 */
[----:B------:R-:W-:Y:S01]  /*6260*/  IMAD R96, R96, 0x2, R87 ;  /* 0x0000000260607824 */ /* 0x000fe200078e0257 */
[----:B------:R-:W1:Y:S03]  /*6270*/  LDCU UR43, c[0x0][0xf0c] ;  /* 0x0001e180ff2b77ac */ /* 0x000e660008000800 */
[--C-:B------:R-:W-:Y:S01]  /*6280*/  IMAD R95, R95, -0x10, R96.reuse ;  /* 0xfffffff05f5f7824 */ /* 0x100fe200078e0260 */
[----:B------:R-:W1:Y:S01]  /*6290*/  LDCU UR39, c[0x0][0xf30] ;  /* 0x0001e600ff2777ac */ /* 0x000e620008000800 */
[----:B------:R-:W1:Y:S01]  /*62a0*/  LDC.64 R76, c[0x0][0xca8] ;  /* 0x00032a00ff4c7b82 */ /* 0x000e620000000a00 */
[----:B------:R-:W-:Y:S01]  /*62b0*/  IMAD R94, R97, -0x10, R96 ;  /* 0xfffffff0615e7824 */ /* 0x000fe200078e0260 */
[----:B------:R-:W1:Y:S01]  /*62c0*/  LDCU.64 UR58, c[0x0][0xc88] ;  /* 0x00019100ff3a77ac */ /* 0x000e620008000a00 */
[----:B------:R-:W1:Y:S01]  /*62d0*/  LDCU.64 UR40, c[0x0][0xf28] ;  /* 0x0001e500ff2877ac */ /* 0x000e620008000a00 */
[----:B------:R-:W1:Y:S01]  /*62e0*/  LDCU.128 UR52, c[0x0][0xf10] ;  /* 0x0001e200ff3477ac */ /* 0x000e620008000c00 */
[----:B------:R-:W1:Y:S01]  /*62f0*/  LDCU UR56, c[0x0][0x374] ;  /* 0x00006e80ff3877ac */ /* 0x000e620008000800 */
[----:B------:R-:W-:Y:S01]  /*6300*/  UMOV UR47, URZ ;  /* 0x000000ff002f7c82 */ /* 0x000fe20008000000 */
[----:B------:R-:W-:Y:S01]  /*6310*/  UMOV UR46, URZ ;  /* 0x000000ff002e7c82 */ /* 0x000fe20008000000 */
[----:B--23--:R-:W-:-:S07]  /*6320*/  IMAD.IADD R37, R0, 0x1, R37 ;  /* 0x0000000100257824 */ /* 0x00cfce00078e0225 */
.L_x_156:
[----:B------:R-:W-:Y:S02]  /*6330*/  LEA R3, R89, UR44, 0x3 ;  /* 0x0000002c59037c11 */ /* 0x000fe4000f8e18ff */
[----:B------:R-:W-:Y:S02]  /*6340*/  SHF.L.U32 R0, R91, 0x1f, RZ ;  /* 0x0000001f5b007819 */ /* 0x000fe400000006ff */
[----:B------:R-:W-:Y:S02]  /*6350*/  LEA R5, R89, UR44, 0x4 ;  /* 0x0000002c59057c11 */ /* 0x000fe4000f8e20ff */
[----:B--2---:R-:W2:Y:S02]  /*6360*/  SYNCS.PHASECHK.TRANS64.TRYWAIT P0, [R3+URZ+0x120], R0 ;  /* 0x00012000030075a7 */ /* 0x004ea400080011ff */
[----:B-12---:R-:W-:Y:S05]  /*6370*/  @!P0 BRA `(.L_x_113) ;  /* 0x0000004c00cc8947 */ /* 0x006fea0003800000 */
.L_x_221:
[----:B------:R-:W3:Y:S01]  /*6380*/  LDS.128 R4, [R5+0x190] ;  /* 0x0001900005047984 */ /* 0x000ee20000000c00 */
[----:B------:R-:W-:Y:S01]  /*6390*/  UISETP.GE.AND UP0, UPT, UR42, 0x1, UPT ;  /* 0x000000012a00788c */ /* 0x000fe2000bf06270 */
[----:B------:R-:W-:Y:S01]  /*63a0*/  @!PT LDS RZ, [RZ] ;  /* 0x00000000fffff984 */ /* 0x000fe20000000800 */
[----:B------:R-:W-:Y:S01]  /*63b0*/  @!PT LDS RZ, [RZ] ;  /* 0x00000000fffff984 */ /* 0x000fe20000000800 */
[----:B------:R-:W-:Y:S01]  /*63c0*/  @!PT LDS RZ, [RZ] ;  /* 0x00000000fffff984 */ /* 0x000fe20000000800 */
[----:B------:R-:W-:Y:S01]  /*63d0*/  @!PT LDS RZ, [RZ] ;  /* 0x00000000fffff984 */ /* 0x000fe20000000800 */
[----:B------:R1:W-:Y:S06]  /*63e0*/  MEMBAR.ALL.CTA ;  /* 0x0000000000007992 */ /* 0x0003ec0000008000 */
[----:B-1----:R-:W1:Y:S01]  /*63f0*/  FENCE.VIEW.ASYNC.S ;  /* 0x00000000000073c6 */ /* 0x002e620000000000 */
[----:B---3--:R-:W-:Y:S11]  /*6400*/  LOP3.LUT P0, RZ, R6, 0x1, RZ, 0xc0, !PT ;  /* 0x0000000106ff7812 */ /* 0x008ff6000780c0ff */
[----:B------:R-:W-:Y:S02]  /*6410*/  @!UPT UIADD3 URZ, UPT, UPT, URZ, URZ, URZ ;  /* 0x000000fffffff290 */ /* 0x000fe4000fffe0ff */
[----:B-1----:R-:W-:Y:S01]  /*6420*/  VOTEU.ANY UP1, P0 ;  /* 0x0000000000ff7886 */ /* 0x002fe20000020100 */
[----:B------:R-:W-:Y:S01]  /*6430*/  PLOP3.LUT P0, PT, PT, PT, UP1, 0x80, 0x8 ;  /* 0x000000000008781c */ /* 0x000fe20003f0f018 */
[----:B------:R-:W-:Y:S11]  /*6440*/  UP2UR UR62, UPR, URZ, 0x2 ;  /* 0x00000002ff3e7883 */ /* 0x000ff60008000000 */
[----:B------:R-:W-:Y:S01]  /*6450*/  @!UPT UIADD3 URZ, UPT, UPT, URZ, URZ, URZ ;  /* 0x000000fffffff290 */ /* 0x000fe2000fffe0ff */
[----:B--2---:R-:W-:Y:S02]  /*6460*/  @P0 SHF.R.U32.HI R0, RZ, 0x10, R5 ;  /* 0x00000010ff000819 */ /* 0x004fe40000011605 */
        /* <DEDUP_REMOVED lines=12> */
[----:B------:R-:W2:Y:S01]  /*6530*/  LDCU UR13, c[0x0][0xf20] ;  /* 0x0001e400ff0d77ac */ /* 0x000ea20008000800 */
[----:B------:R-:W-:Y:S02]  /*6540*/  UIMAD.WIDE.U32 UR4, UR56, UR55, URZ ;  /* 0x00000037380472a5 */ /* 0x000fe4000f8e00ff */
[----:B------:R-:W-:Y:S02]  /*6550*/  UIMAD.WIDE.U32 UR6, UR60, UR52, URZ ;  /* 0x000000343c0672a5 */ /* 0x000fe4000f8e00ff */
[----:B------:R-:W-:Y:S02]  /*6560*/  UISETP.NE.AND UP0, UPT, UR54, 0x1, UPT ;  /* 0x000000013600788c */ /* 0x000fe4000bf05270 */
[----:B------:R-:W-:Y:S02]  /*6570*/  UIMAD.WIDE.U32 UR8, UR37, UR55, URZ ;  /* 0x00000037250872a5 */ /* 0x000fe4000f8e00ff */
[----:B------:R-:W-:Y:S02]  /*6580*/  UIMAD.WIDE.U32 UR10, UR38, UR52, URZ ;  /* 0x00000034260a72a5 */ /* 0x000fe4000f8e00ff */
[----:B------:R-:W-:Y:S02]  /*6590*/  UISETP.NE.AND UP1, UPT, UR43, 0x1, UPT ;  /* 0x000000012b00788c */ /* 0x000fe4000bf25270 */
[----:B------:R-:W-:Y:S01]  /*65a0*/  UISETP.NE.AND UP2, UPT, UR42, 0x1, UPT ;  /* 0x000000012a00788c */ /* 0x000fe2000bf45270 */
[----:B------:R-:W-:Y:S02]  /*65b0*/  UMOV UR4, UR5 ;  /* 0x0000000500047c82 */ /* 0x000fe40008000000 */
[----:B--2---:R-:W-:Y:S03]  /*65c0*/  USHF.R.U32.HI UR5, URZ, UR13, UR4 ;  /* 0x0000000dff057299 */ /* 0x004fe60008011604 */
[----:B------:R-:W-:Y:S02]  /*65d0*/  UMOV UR4, UR7 ;  /* 0x0000000700047c82 */ /* 0x000fe40008000000 */
[----:B------:R-:W-:Y:S02]  /*65e0*/  USHF.R.U32.HI UR7, URZ, UR53, UR4 ;  /* 0x00000035ff077299 */ /* 0x000fe40008011604 */
[----:B------:R-:W-:Y:S02]  /*65f0*/  USEL UR4, UR56, UR5, !UP0 ;  /* 0x0000000538047287 */ /* 0x000fe4000c000000 */
[----:B------:R-:W-:Y:S01]  /*6600*/  USEL UR7, UR60, UR7, !UP1 ;  /* 0x000000073c077287 */ /* 0x000fe2000c800000 */
[----:B------:R-:W-:Y:S01]  /*6610*/  UMOV UR5, UR9 ;  /* 0x0000000900057c82 */ /* 0x000fe20008000000 */
[----:B------:R-:W-:Y:S02]  /*6620*/  UIMAD.WIDE.U32 UR8, UR4, UR40, URZ ;  /* 0x00000028040872a5 */ /* 0x000fe4000f8e00ff */
[----:B------:R-:W-:Y:S03]  /*6630*/  USHF.R.U32.HI UR6, URZ, UR13, UR5 ;  /* 0x0000000dff067299 */ /* 0x000fe60008011605 */
[----:B------:R-:W-:Y:S01]  /*6640*/  UMOV UR5, UR11 ;  /* 0x0000000b00057c82 */ /* 0x000fe20008000000 */
[----:B------:R-:W-:Y:S02]  /*6650*/  UIMAD.WIDE.U32 UR10, UR7, UR40, URZ ;  /* 0x00000028070a72a5 */ /* 0x000fe4000f8e00ff */
[----:B------:R-:W-:Y:S02]  /*6660*/  USHF.R.U32.HI UR13, URZ, UR53, UR5 ;  /* 0x00000035ff0d7299 */ /* 0x000fe40008011605 */
[----:B------:R-:W-:Y:S01]  /*6670*/  USEL UR6, UR37, UR6, !UP0 ;  /* 0x0000000625067287 */ /* 0x000fe2000c000000 */
[----:B------:R-:W-:Y:S02]  /*6680*/  UMOV UR5, UR9 ;  /* 0x0000000900057c82 */ /* 0x000fe40008000000 */
[----:B------:R-:W-:Y:S01]  /*6690*/  UMOV UR10, UR11 ;  /* 0x0000000b000a7c82 */ /* 0x000fe20008000000 */
[----:B------:R-:W-:Y:S02]  /*66a0*/  @UP2 USHF.R.U32.HI UR4, URZ, UR41, UR5 ;  /* 0x00000029ff042299 */ /* 0x000fe40008011605 */
[----:B------:R-:W-:Y:S02]  /*66b0*/  @UP2 USHF.R.U32.HI UR7, URZ, UR41, UR10 ;  /* 0x00000029ff072299 */ /* 0x000fe4000801160a */
[----:B------:R-:W-:Y:S02]  /*66c0*/  UIMAD UR4, UR42, UR4, URZ ;  /* 0x000000042a0472a4 */ /* 0x000fe4000f8e02ff */
        /* <DEDUP_REMOVED lines=8> */
[----:B------:R-:W-:Y:S02]  /*6750*/  USEL UR11, UR6, UR4, !UP2 ;  /* 0x00000004060b7287 */ /* 0x000fe4000d000000 */
[----:B------:R-:W-:Y:S02]  /*6760*/  UIADD3 UR8, UPT, UPT, -UR5, URZ, URZ ;  /* 0x000000ff05087290 */ /* 0x000fe4000fffe1ff */
[----:B------:R-:W-:Y:S01]  /*6770*/  UIADD3 UR10, UPT, UPT, -UR11, URZ, URZ ;  /* 0x000000ff0b0a7290 */ /* 0x000fe2000fffe1ff */
[----:B------:R-:W-:Y:S01]  /*6780*/  @!UP0 UMOV UR4, UR9 ;  /* 0x0000000900048c82 */ /* 0x000fe20008000000 */
[----:B------:R-:W-:Y:S02]  /*6790*/  UIADD3 UR9, UPT, UPT, -UR6, URZ, URZ ;  /* 0x000000ff06097290 */ /* 0x000fe4000fffe1ff */
[----:B------:R-:W-:Y:S02]  /*67a0*/  @!UP0 USHF.R.U32.HI UR4, URZ, UR41, UR4 ;  /* 0x00000029ff048299 */ /* 0x000fe40008011604 */
[----:B------:R-:W-:Y:S02]  /*67b0*/  UIMAD UR10, UR42, UR10, UR6 ;  /* 0x0000000a2a0a72a4 */ /* 0x000fe4000f8e0206 */
[----:B------:R-:W-:Y:S04]  /*67c0*/  @!UP0 USEL UR4, UR5, UR4, !UP2 ;  /* 0x0000000405048287 */ /* 0x000fe8000d000000 */
[----:B------:R-:W-:Y:S02]  /*67d0*/  @!UP0 UIMAD UR10, UR7, UR10, UR4 ;  /* 0x0000000a070a82a4 */ /* 0x000fe4000f8e0204 */
[----:B------:R-:W-:Y:S02]  /*67e0*/  @!UP0 UIADD3 UR11, UPT, UPT, UR11, -UR4, URZ ;  /* 0x800000040b0b8290 */ /* 0x000fe4000fffe0ff */
[----:B------:R-:W-:Y:S02]  /*67f0*/  UIMAD UR7, UR43, UR8, UR38 ;  /* 0x000000082b0772a4 */ /* 0x000fe4000f8e0226 */
[----:B------:R-:W-:Y:S02]  /*6800*/  @!UP0 UIMAD UR6, UR11, UR42, UR5 ;  /* 0x0000002a0b0682a4 */ /* 0x000fe4000f8e0205 */
[----:B------:R-:W-:Y:S01]  /*6810*/  UIMAD UR4, UR54, UR9, UR37 ;  /* 0x00000009360472a4 */ /* 0x000fe2000f8e0225 */
[----:B------:R-:W-:Y:S02]  /*6820*/  @!UP0 UMOV UR5, UR10 ;  /* 0x0000000a00058c82 */ /* 0x000fe40008000000 */
[----:B------:R-:W-:Y:S02]  /*6830*/  UIMAD UR38, UR5, UR43, UR7 ;  /* 0x0000002b052672a4 */ /* 0x000fe4000f8e0207 */
[----:B------:R-:W-:Y:S11]  /*6840*/  UIMAD UR37, UR6, UR54, UR4 ;  /* 0x00000036062572a4 */ /* 0x000ff6000f8e0204 */
[----:B------:R-:W-:Y:S01]  /*6850*/  @!UPT UIADD3 URZ, UPT, UPT, URZ, URZ, URZ ;  /* 0x000000fffffff290 */ /* 0x000fe2000fffe0ff */
.L_x_114:
[----:B------:R-:W-:Y:S01]  /*6860*/  UISETP.NE.AND UP0, UPT, UR39, 0x1, UPT ;  /* 0x000000012700788c */ /* 0x000fe2000bf05270 */
[----:B------:R-:W-:Y:S01]  /*6870*/  LOP3.LUT P0, RZ, R87, 0x1b0, RZ, 0xc0, !PT ;  /* 0x000001b057ff7812 */ /* 0x000fe2000780c0ff */
[----:B------:R-:W-:Y:S01]  /*6880*/  USHF.L.U32 UR49, UR12, 0x7, URZ ;  /* 0x000000070c317899 */ /* 0x000fe200080006ff */
[----:B------:R-:W-:Y:S01]  /*6890*/  BSSY.RECONVERGENT B6, `(.L_x_115) ;  /* 0x0000034000067945 */ /* 0x000fe20003800200 */
[----:B------:R-:W-:Y:S01]  /*68a0*/  USHF.L.U32 UR50, UR20, 0x7, URZ ;  /* 0x0000000714327899 */ /* 0x000fe200080006ff */
[----:B------:R-:W-:Y:S06]  /*68b0*/  IADD3 R89, PT, PT, R89, 0x1, RZ ;  /* 0x0000000159597810 */ /* 0x000fec0007ffe0ff */
[----:B------:R-:W2:Y:S01]  /*68c0*/  @!UP0 LDCU.128 UR16, c[0x0][0xf10] ;  /* 0x0001e200ff1087ac */ /* 0x000ea20008000c00 */
[----:B------:R-:W3:Y:S01]  /*68d0*/  @!UP0 LDCU UR5, c[0x0][0xf0c] ;  /* 0x0001e180ff0587ac */ /* 0x000ee20008000800 */
[----:B------:R-:W4:Y:S01]  /*68e0*/  @!UP0 LDCU UR10, c[0x0][0xf20] ;  /* 0x0001e400ff0a87ac */ /* 0x000f220008000800 */
[----:B--2---:R-:W-:Y:S02]  /*68f0*/  UIMAD.WIDE.U32 UR8, UR38, UR16, URZ ;  /* 0x00000010260872a5 */ /* 0x004fe4000f8e00ff */
[----:B------:R-:W-:Y:S02]  /*6900*/  UIMAD.WIDE.U32 UR6, UR37, UR19, URZ ;  /* 0x00000013250672a5 */ /* 0x000fe4000f8e00ff */
[----:B------:R-:W-:Y:S03]  /*6910*/  @!UP0 UISETP.NE.AND UP1, UPT, UR18, 0x1, UPT ;  /* 0x000000011200888c */ /* 0x000fe6000bf25270 */
[----:B------:R-:W-:Y:S01]  /*6920*/  @!UP0 UMOV UR4, UR9 ;  /* 0x0000000900048c82 */ /* 0x000fe20008000000 */
[----:B---3--:R-:W-:Y:S02]  /*6930*/  @!UP0 UISETP.NE.AND UP2, UPT, UR5, 0x1, UPT ;  /* 0x000000010500888c */ /* 0x008fe4000bf45270 */
[----:B------:R-:W-:Y:S01]  /*6940*/  @!UP0 USHF.R.U32.HI UR4, URZ, UR17, UR4 ;  /* 0x00000011ff048299 */ /* 0x000fe20008011604 */
[----:B------:R-:W-:Y:S02]  /*6950*/  @!UP0 UMOV UR6, UR7 ;  /* 0x0000000700068c82 */ /* 0x000fe40008000000 */
[----:B----4-:R-:W-:Y:S02]  /*6960*/  @!UP0 USHF.R.U32.HI UR6, URZ, UR10, UR6 ;  /* 0x0000000aff068299 */ /* 0x010fe40008011606 */
[----:B------:R-:W-:Y:S02]  /*6970*/  @!UP0 USEL UR7, UR38, UR4, !UP2 ;  /* 0x0000000426078287 */ /* 0x000fe4000d000000 */
[----:B------:R-:W-:Y:S04]  /*6980*/  @!UP0 USEL UR6, UR37, UR6, !UP1 ;  /* 0x0000000625068287 */ /* 0x000fe8000c800000 */
[----:B------:R-:W-:Y:S02]  /*6990*/  @!UP0 UIADD3 UR4, UPT, UPT, -UR7, UR6, URZ ;  /* 0x0000000607048290 */ /* 0x000fe4000fffe1ff */
[----:B------:R-:W-:Y:S02]  /*69a0*/  @!UP0 UIADD3 UR6, UPT, UPT, UR7, -UR6, URZ ;  /* 0x8000000607068290 */ /* 0x000fe4000fffe0ff */
[----:B------:R-:W-:Y:S02]  /*69b0*/  @!UP0 UIMAD UR38, UR4, UR5, UR38 ;  /* 0x00000005042682a4 */ /* 0x000fe4000f8e0226 */
[----:B------:R-:W-:Y:S01]  /*69c0*/  @!UP0 UIMAD UR37, UR6, UR18, UR37 ;  /* 0x00000012062582a4 */ /* 0x000fe2000f8e0225 */
[----:B------:R-:W-:Y:S11]  /*69d0*/  @!P0 BRA `(.L_x_116) ;  /* 0x00000000007c8947 */ /* 0x000ff60003800000 */
[----:B------:R-:W2:Y:S01]  /*69e0*/  LDCU.64 UR8, c[0x4][0x80] ;  /* 0x01001000ff0877ac */ /* 0x000ea20008000a00 */
[----:B------:R-:W-:Y:S01]  /*69f0*/  MOV R2, 0x0 ;  /* 0x0000000000027802 */ /* 0x000fe20000000f00 */
[----:B------:R-:W-:Y:S02]  /*6a00*/  HFMA2 R12, -RZ, RZ, 0, 5.9604644775390625e-08 ;  /* 0x00000001ff0c7431 */ /* 0x000fe400000001ff */
[----:B------:R-:W-:Y:S01]  /*6a10*/  IMAD.MOV.U32 R8, RZ, RZ, 0x70 ;  /* 0x00000070ff087424 */ /* 0x000fe200078e00ff */
[----:B------:R3:W4:Y:S01]  /*6a20*/  LDC.64 R14, c[0x4][R2] ;  /* 0x01000000020e7b82 */ /* 0x0007220000000a00 */
[----:B------:R-:W1:Y:S01]  /*6a30*/  LDCU.64 UR6, c[0x4][0x88] ;  /* 0x01001100ff0677ac */ /* 0x000e620008000a00 */
[----:B------:R-:W-:Y:S01]  /*6a40*/  IMAD.MOV.U32 R13, RZ, RZ, RZ ;  /* 0x000000ffff0d7224 */ /* 0x000fe200078e00ff */
[----:B------:R-:W1:Y:S01]  /*6a50*/  LDCU.64 UR4, c[0x4][0x8] ;  /* 0x01000100ff0477ac */ /* 0x000e620008000a00 */
[----:B--2---:R-:W-:Y:S01]  /*6a60*/  MOV R5, UR9 ;  /* 0x0000000900057c02 */ /* 0x004fe20008000f00 */
[----:B------:R-:W-:Y:S01]  /*6a70*/  IMAD.U32 R4, RZ, RZ, UR8 ;  /* 0x00000008ff047e24 */ /* 0x000fe2000f8e00ff */
[----:B-1----:R-:W-:Y:S01]  /*6a80*/  MOV R7, UR7 ;  /* 0x0000000700077c02 */ /* 0x002fe20008000f00 */
[----:B------:R-:W-:Y:S01]  /*6a90*/  IMAD.U32 R6, RZ, RZ, UR6 ;  /* 0x00000006ff067e24 */ /* 0x000fe2000f8e00ff */
[----:B------:R-:W-:Y:S01]  /*6aa0*/  MOV R11, UR5 ;  /* 0x00000005000b7c02 */ /* 0x000fe20008000f00 */
[----:B------:R-:W-:Y:S02]  /*6ab0*/  IMAD.U32 R10, RZ, RZ, UR4 ;  /* 0x00000004ff0a7e24 */ /* 0x000fe4000f8e00ff */
[----:B------:R-:W-:Y:S07]  /*6ac0*/  LEPC R20, `(.L_x_117) ;  /* 0x000000001014794e */ /* 0x000fee0000000000 */
[----:B---345:R-:W-:Y:S05]  /*6ad0*/  CALL.ABS.NOINC R14 ;  /* 0x000000000e007343 */ /* 0x038fea0003c00000 */
.L_x_117:
[----:B------:R-:W1:Y:S01]  /*6ae0*/  LDCU.64 UR8, c[0x4][0x80] ;  /* 0x01001000ff0877ac */ /* 0x000e620008000a00 */
[----:B------:R-:W2:Y:S01]  /*6af0*/  LDC.64 R2, c[0x4][R2] ;  /* 0x0100000002027b82 */ /* 0x000ea20000000a00 */
[----:B------:R-:W-:Y:S02]  /*6b00*/  HFMA2 R12, -RZ, RZ, 0, 5.9604644775390625e-08 ;  /* 0x00000001ff0c7431 */ /* 0x000fe400000001ff */
[----:B------:R-:W-:Y:S02]  /*6b10*/  IMAD.MOV.U32 R8, RZ, RZ, 0x70 ;  /* 0x00000070ff087424 */ /* 0x000fe400078e00ff */
[----:B------:R-:W-:Y:S01]  /*6b20*/  IMAD.MOV.U32 R13, RZ, RZ, RZ ;  /* 0x000000ffff0d7224 */ /* 0x000fe200078e00ff */
[----:B------:R-:W3:Y:S01]  /*6b30*/  LDCU.64 UR6, c[0x4][0x88] ;  /* 0x01001100ff0677ac */ /* 0x000ee20008000a00 */
[----:B------:R-:W4:Y:S01]  /*6b40*/  LDCU.64 UR4, c[0x4][0x8] ;  /* 0x01000100ff0477ac */ /* 0x000f220008000a00 */
[----:B-1----:R-:W-:Y:S02]  /*6b50*/  MOV R4, UR8 ;  /* 0x0000000800047c02 */ /* 0x002fe40008000f00 */
[----:B------:R-:W-:Y:S02]  /*6b60*/  MOV R5, UR9 ;  /* 0x0000000900057c02 */ /* 0x000fe40008000f00 */
[----:B---3--:R-:W-:Y:S01]  /*6b70*/  MOV R7, UR7 ;  /* 0x0000000700077c02 */ /* 0x008fe20008000f00 */
[----:B------:R-:W-:Y:S01]  /*6b80*/  IMAD.U32 R6, RZ, RZ, UR6 ;  /* 0x00000006ff067e24 */ /* 0x000fe2000f8e00ff */
[----:B----4-:R-:W-:Y:S01]  /*6b90*/  MOV R11, UR5 ;  /* 0x00000005000b7c02 */ /* 0x010fe20008000f00 */
[----:B------:R-:W-:Y:S02]  /*6ba0*/  IMAD.U32 R10, RZ, RZ, UR4 ;  /* 0x00000004ff0a7e24 */ /* 0x000fe4000f8e00ff */
[----:B------:R-:W-:Y:S07]  /*6bb0*/  LEPC R20, `(.L_x_116) ;  /* 0x000000001014794e */ /* 0x000fee0000000000 */
[----:B--2---:R-:W-:Y:S05]  /*6bc0*/  CALL.ABS.NOINC R2 ;  /* 0x0000000002007343 */ /* 0x004fea0003c00000 */
.L_x_116:
[----:B------:R-:W-:Y:S05]  /*6bd0*/  BSYNC.RECONVERGENT B6 ;  /* 0x0000000000067941 */ /* 0x000fea0003800200 */
.L_x_115:
[----:B------:R-:W-:Y:S02]  /*6be0*/  ISETP.NE.U32.AND P0, PT, RZ, UR58, PT ;  /* 0x0000003aff007c0c */ /* 0x000fe4000bf05070 */
[C---:B------:R-:W-:Y:S02]  /*6bf0*/  ISETP.NE.U32.AND P1, PT, R82.reuse, RZ, PT ;  /* 0x000000ff5200720c */ /* 0x040fe40003f25070 */
[----:B------:R-:W-:Y:S02]  /*6c00*/  ISETP.NE.U32.AND P4, PT, R82, RZ, PT ;  /* 0x000000ff5200720c */ /* 0x000fe40003f85070 */
[----:B------:R-:W-:Y:S02]  /*6c10*/  ISETP.NE.AND.EX P0, PT, RZ, UR59, PT, P0 ;  /* 0x0000003bff007c0c */ /* 0x000fe4000bf05300 */
[C---:B------:R-:W-:Y:S02]  /*6c20*/  ISETP.NE.AND.EX P1, PT, R83.reuse, RZ, PT, P1 ;  /* 0x000000ff5300720c */ /* 0x040fe40003f25310 */
[----:B------:R-:W-:Y:S02]  /*6c30*/  ISETP.NE.AND.EX P4, PT, R83, RZ, P0, P4 ;  /* 0x000000ff5300720c */ /* 0x000fe40000785340 */
[----:B------:R-:W-:Y:S02]  /*6c40*/  ISETP.NE.U32.AND P5, PT, R78, RZ, PT ;  /* 0x000000ff4e00720c */ /* 0x000fe40003fa5070 */
[----:B------:R-:W-:Y:S02]  /*6c50*/  ISETP.NE.U32.AND P3, PT, RZ, UR58, PT ;  /* 0x0000003aff007c0c */ /* 0x000fe4000bf65070 */
[----:B------:R-:W-:Y:S02]  /*6c60*/  PLOP3.LUT P2, PT, PT, PT, PT, 0x8, 0x80 ;  /* 0x000000000080781c */ /* 0x000fe40003f4e170 */
[----:B------:R-:W-:Y:S02]  /*6c70*/  ISETP.NE.AND.EX P5, PT, R79, RZ, PT, P5 ;  /* 0x000000ff4f00720c */ /* 0x000fe40003fa5350 */
[----:B------:R-:W-:Y:S03]  /*6c80*/  ISETP.NE.AND.EX P3, PT, RZ, UR59, PT, P3 ;  /* 0x0000003bff007c0c */ /* 0x000fe6000bf65330 */
[----:B------:R-:W-:Y:S01]  /*6c90*/  @!P4 PLOP3.LUT P2, PT, P1, PT, PT, 0x80, 0x8 ;  /* 0x000000000008c81c */ /* 0x000fe20000f4f070 */
[----:B------:R-:W-:Y:S01]  /*6ca0*/  @!UPT UIADD3 URZ, UPT, UPT, URZ, URZ, URZ ;  /* 0x000000fffffff290 */ /* 0x000fe2000fffe0ff */
[----:B------:R-:W-:Y:S11]  /*6cb0*/  @!P1 BRA `(.L_x_118) ;  /* 0x0000000000309947 */ /* 0x000ff60003800000 */
[----:B------:R-:W-:Y:S01]  /*6cc0*/  ISETP.NE.U32.AND P0, PT, R80, RZ, PT ;  /* 0x000000ff5000720c */ /* 0x000fe20003f05070 */
[----:B------:R-:W2:Y:S01]  /*6cd0*/  LDCU.64 UR4, c[0x0][0x358] ;  /* 0x00006b00ff0477ac */ /* 0x000ea20008000a00 */
[----:B------:R-:W-:Y:S02]  /*6ce0*/  IMAD.MOV.U32 R84, RZ, RZ, 0x1 ;  /* 0x00000001ff547424 */ /* 0x000fe400078e00ff */
[----:B------:R-:W-:Y:S11]  /*6cf0*/  ISETP.NE.AND.EX P0, PT, R81, RZ, PT, P0 ;  /* 0x000000ff5100720c */ /* 0x000ff60003f05300 */
[----:B------:R-:W-:Y:S02]  /*6d00*/  @!UPT UIADD3 URZ, UPT, UPT, URZ, URZ, URZ ;  /* 0x000000fffffff290 */ /* 0x000fe4000fffe0ff */
[----:B------:R-:W3:Y:S01]  /*6d10*/  @P0 LDC.64 R2, c[0x0][0xc88] ;  /* 0x00032200ff020b82 */ /* 0x000ee20000000a00 */
[----:B-1----:R-:W-:Y:S04]  /*6d20*/  @P0 IMAD R0, R82, UR36, RZ ;  /* 0x0000002452000c24 */ /* 0x002fe8000f8e02ff */
[----:B---3--:R-:W-:Y:S04]  /*6d30*/  @P0 IMAD.WIDE R2, R0, 0x4, R2 ;  /* 0x0000000400020825 */ /* 0x008fe800078e0202 */
[----:B------:R-:W-:Y:S01]  /*6d40*/  HFMA2 R0, -RZ, RZ, 0, 5.9604644775390625e-08 ;  /* 0x00000001ff007431 */ /* 0x000fe200000001ff */
[----:B--2--5:R2:W5:Y:S04]  /*6d50*/  @P0 LDG.E R41, desc[UR4][R2.64] ;  /* 0x0000000402290981 */ /* 0x024568000c1e1900 */
[----:B------:R-:W-:Y:S01]  /*6d60*/  @!P0 PRMT R84, R0, 0x7610, R84 ;  /* 0x0000761000548816 */ /* 0x000fe20000000054 */
[----:B--2---:R-:W3:Y:S06]  /*6d70*/  @!P0 LDC R41, c[0x0][0xc80] ;  /* 0x00032000ff298b82 */ /* 0x004eec0000000800 */
.L_x_118:
[----:B------:R-:W-:Y:S05]  /*6d80*/  @!P5 BRA `(.L_x_119) ;  /* 0x000000000024d947 */ /* 0x000fea0003800000 */
[----:B------:R-:W-:Y:S01]  /*6d90*/  ISETP.NE.U32.AND P0, PT, R76, RZ, PT ;  /* 0x000000ff4c00720c */ /* 0x000fe20003f05070 */
[----:B------:R-:W2:Y:S03]  /*6da0*/  LDCU.64 UR4, c[0x0][0x358] ;  /* 0x00006b00ff0477ac */ /* 0x000ea60008000a00 */
[----:B------:R-:W-:Y:S11]  /*6db0*/  ISETP.NE.AND.EX P0, PT, R77, RZ, PT, P0 ;  /* 0x000000ff4d00720c */ /* 0x000ff60003f05300 */
[----:B------:R-:W-:Y:S02]  /*6dc0*/  @!UPT UIADD3 URZ, UPT, UPT, URZ, URZ, URZ ;  /* 0x000000fffffff290 */ /* 0x000fe4000fffe0ff */
[----:B------:R-:W4:Y:S01]  /*6dd0*/  @P0 LDC.64 R2, c[0x0][0xca8] ;  /* 0x00032a00ff020b82 */ /* 0x000f220000000a00 */
[----:B-1----:R-:W-:Y:S04]  /*6de0*/  @P0 IMAD R0, R78, UR36, RZ ;  /* 0x000000244e000c24 */ /* 0x002fe8000f8e02ff */
[----:B----4-:R-:W-:Y:S05]  /*6df0*/  @P0 IMAD.WIDE R2, R0, 0x4, R2 ;  /* 0x0000000400020825 */ /* 0x010fea00078e0202 */
[----:B--2--5:R2:W5:Y:S02]  /*6e00*/  @P0 LDG.E R38, desc[UR4][R2.64] ;  /* 0x0000000402260981 */ /* 0x024564000c1e1900 */
[----:B--2---:R-:W4:Y:S02]  /*6e10*/  @!P0 LDC R38, c[0x0][0xca0] ;  /* 0x00032800ff268b82 */ /* 0x004f240000000800 */
.L_x_119:
[----:B---3-5:R-:W-:Y:S01]  /*6e20*/  FSETP.NEU.AND P0, PT, R41, RZ, PT ;  /* 0x000000ff2900720b */ /* 0x028fe20003f0d000 */
[----:B------:R-:W-:Y:S01]  /*6e30*/  BSSY B1, `(.L_x_120) ;  /* 0x0000038000017945 */ /* 0x000fe20003800000 */
[----:B------:R-:W-:Y:S01]  /*6e40*/  SEL R5, RZ, 0xffffffff, P3 ;  /* 0xffffffffff057807 */ /* 0x000fe20001800000 */
[----:B------:R-:W-:Y:S01]  /*6e50*/  IMAD.MOV.U32 R46, RZ, RZ, 0x1 ;  /* 0x00000001ff2e7424 */ /* 0x000fe200078e00ff */
[----:B------:R-:W-:Y:S01]  /*6e60*/  @!P4 LOP3.LUT P3, RZ, R84, 0xff, RZ, 0xc0, !PT ;  /* 0x000000ff54ffc812 */ /* 0x000fe2000786c0ff */
[C---:B------:R-:W-:Y:S01]  /*6e70*/  IMAD R39, R36.reuse, 0x80, R37 ;  /* 0x0000008024277824 */ /* 0x040fe200078e0225 */
[----:B-1----:R-:W-:Y:S01]  /*6e80*/  @!P4 SEL R0, RZ, 0xffffffff, P0 ;  /* 0xffffffffff00c807 */ /* 0x002fe20000000000 */
[----:B------:R-:W-:Y:S01]  /*6e90*/  IMAD R90, R97, -0x10, R95 ;  /* 0xfffffff0615a7824 */ /* 0x000fe200078e025f */
[----:B------:R-:W-:Y:S01]  /*6ea0*/  LOP3.LUT R93, R93, 0x1, RZ, 0x3c, !PT ;  /* 0x000000015d5d7812 */ /* 0x000fe200078e3cff */
[----:B------:R-:W-:Y:S01]  /*6eb0*/  IMAD.MOV.U32 R47, RZ, RZ, RZ ;  /* 0x000000ffff2f7224 */ /* 0x000fe200078e00ff */
[C---:B------:R-:W-:Y:S02]  /*6ec0*/  @P2 SEL R0, R5.reuse, R0, !P3 ;  /* 0x0000000005002207 */ /* 0x040fe40005800000 */
[----:B------:R-:W-:Y:S02]  /*6ed0*/  CS2R R74, SRZ ;  /* 0x00000000004a7805 */ /* 0x000fe4000001ff00 */
[----:B------:R-:W-:Y:S02]  /*6ee0*/  LEA R100, R36, UR44, 0x3 ;  /* 0x0000002c24647c11 */ /* 0x000fe4000f8e18ff */
[----:B------:R-:W-:Y:S02]  /*6ef0*/  CS2R R72, SRZ ;  /* 0x0000000000487805 */ /* 0x000fe4000001ff00 */
[----:B------:R-:W-:Y:S02]  /*6f00*/  @!P4 LOP3.LUT R0, R0, 0x1, RZ, 0xc0, !PT ;  /* 0x000000010000c812 */ /* 0x000fe400078ec0ff */
[----:B------:R-:W-:Y:S02]  /*6f10*/  CS2R R66, SRZ ;  /* 0x0000000000427805 */ /* 0x000fe4000001ff00 */
[----:B------:R-:W-:Y:S02]  /*6f20*/  SHF.L.U32 R3, R92, 0x1f, RZ ;  /* 0x0000001f5c037819 */ /* 0x000fe400000006ff */
[----:B------:R-:W-:Y:S02]  /*6f30*/  CS2R R64, SRZ ;  /* 0x0000000000407805 */ /* 0x000fe4000001ff00 */
[----:B------:R-:W-:Y:S02]  /*6f40*/  ISETP.NE.U32.OR P5, PT, R0, 0x1, P4 ;  /* 0x000000010000780c */ /* 0x000fe400027a5470 */
[----:B------:R-:W-:Y:S02]  /*6f50*/  CS2R R58, SRZ ;  /* 0x00000000003a7805 */ /* 0x000fe4000001ff00 */
[----:B------:R-:W-:Y:S02]  /*6f60*/  LOP3.LUT P4, R88, R84, 0xff, RZ, 0xc0, !PT ;  /* 0x000000ff54587812 */ /* 0x000fe4000788c0ff */
[----:B------:R-:W-:Y:S02]  /*6f70*/  CS2R R56, SRZ ;  /* 0x0000000000387805 */ /* 0x000fe4000001ff00 */
[----:B------:R-:W-:Y:S02]  /*6f80*/  SEL R0, RZ, 0xffffffff, P0 ;  /* 0xffffffffff007807 */ /* 0x000fe40000000000 */
[----:B------:R-:W-:Y:S02]  /*6f90*/  CS2R R50, SRZ ;  /* 0x0000000000327805 */ /* 0x000fe4000001ff00 */
[----:B------:R-:W-:Y:S02]  /*6fa0*/  P2R R99, PR, RZ, 0x20 ;  /* 0x00000020ff637803 */ /* 0x000fe40000000000 */
[----:B------:R-:W-:Y:S02]  /*6fb0*/  CS2R R48, SRZ ;  /* 0x0000000000307805 */ /* 0x000fe4000001ff00 */
[----:B------:R-:W-:Y:S04]  /*6fc0*/  @P1 SEL R0, R5, R0, !P4 ;  /* 0x0000000005001207 */ /* 0x000fe80006000000 */
[----:B------:R-:W-:Y:S02]  /*6fd0*/  LOP3.LUT R0, R0, 0x1, RZ, 0xc0, !PT ;  /* 0x0000000100007812 */ /* 0x000fe400078ec0ff */
[----:B------:R-:W-:Y:S02]  /*6fe0*/  @P5 SHF.L.U32 R2, R93, 0x1f, RZ ;  /* 0x0000001f5d025819 */ /* 0x000fe400000006ff */
[----:B------:R-:W-:Y:S02]  /*6ff0*/  ISETP.NE.U32.AND P0, PT, R0, 0x1, PT ;  /* 0x000000010000780c */ /* 0x000fe40003f05070 */
[----:B------:R-:W1:Y:S02]  /*7000*/  @P5 SYNCS.PHASECHK.TRANS64.TRYWAIT P3, [UR44+0xd0], R2 ;  /* 0x0000d002ff0055a7 */ /* 0x000e64000806112c */
[----:B------:R-:W-:Y:S01]  /*7010*/  P2R R60, PR, RZ, 0x1 ;  /* 0x00000001ff3c7803 */ /* 0x000fe20000000000 */
[----:B------:R2:W3:Y:S01]  /*7020*/  SYNCS.PHASECHK.TRANS64.TRYWAIT P2, [R100+URZ+0x140], R3 ;  /* 0x00014003640075a7 */ /* 0x0004e200080411ff */
[----:B-1----:R-:W-:Y:S01]  /*7030*/  @P5 SEL R46, RZ, 0x1, !P3 ;  /* 0x00000001ff2e5807 */ /* 0x002fe20005800000 */
[----:B--2---:R-:W-:Y:S06]  /*7040*/  @!P5 BRA `(.L_x_121) ;  /* 0x000000000058d947 */ /* 0x004fec0003800000 */
[----:B------:R-:W-:Y:S01]  /*7050*/  IMAD.MOV.U32 R75, RZ, RZ, RZ ;  /* 0x000000ffff4b7224 */ /* 0x000fe200078e00ff */
[----:B------:R-:W-:Y:S01]  /*7060*/  ISETP.NE.AND P0, PT, R46, RZ, PT ;  /* 0x000000ff2e00720c */ /* 0x000fe20003f05270 */
[----:B------:R-:W-:Y:S01]  /*7070*/  BSSY B0, `(.L_x_122) ;  /* 0x000000c000007945 */ /* 0x000fe20003800000 */
[----:B------:R-:W-:Y:S02]  /*7080*/  CS2R R50, SRZ ;  /* 0x0000000000327805 */ /* 0x000fe4000001ff00 */
[----:B------:R-:W-:Y:S02]  /*7090*/  CS2R R48, SRZ ;  /* 0x0000000000307805 */ /* 0x000fe4000001ff00 */
[----:B------:R-:W-:Y:S02]  /*70a0*/  CS2R R58, SRZ ;  /* 0x00000000003a7805 */ /* 0x000fe4000001ff00 */
[----:B------:R-:W-:Y:S02]  /*70b0*/  CS2R R56, SRZ ;  /* 0x0000000000387805 */ /* 0x000fe4000001ff00 */
[----:B------:R-:W-:Y:S02]  /*70c0*/  CS2R R66, SRZ ;  /* 0x0000000000427805 */ /* 0x000fe4000001ff00 */
[----:B------:R-:W-:Y:S02]  /*70d0*/  CS2R R64, SRZ ;  /* 0x0000000000407805 */ /* 0x000fe4000001ff00 */
[----:B------:R-:W-:Y:S01]  /*70e0*/  CS2R R72, SRZ ;  /* 0x0000000000487805 */ /* 0x000fe2000001ff00 */
[----:B------:R-:W-:Y:S06]  /*70f0*/  @P0 BRA `(.L_x_123) ;  /* 0x00000000000c0947 */ /* 0x000fec0003800000 */
[----:B------:R-:W-:Y:S04]  /*7100*/  SHF.L.U32 R5, R93, 0x1f, RZ ;  /* 0x0000001f5d057819 */ /* 0x000fe800000006ff */
[----:B------:R-:W1:Y:S02]  /*7110*/  SYNCS.PHASECHK.TRANS64.TRYWAIT P0, [UR44+0xd0], R5 ;  /* 0x0000d005ff0075a7 */ /* 0x000e64000800112c */
[----:B-1----:R-:W-:Y:S05]  /*7120*/  @!P0 BRA `(.L_x_124) ;  /* 0x0000004000748947 */ /* 0x002fea0003800000 */
.L_x_123:
[----:B------:R-:W-:Y:S05]  /*7130*/  BSYNC B0 ;  /* 0x0000000000007941 */ /* 0x000fea0003800000 */
.L_x_122:
[----:B------:R-:W-:Y:S01]  /*7140*/  ISETP.NE.AND P0, PT, R60, RZ, PT ;  /* 0x000000ff3c00720c */ /* 0x000fe20003f05270 */
[----:B------:R-:W-:Y:S11]  /*7150*/  HFMA2 R47, -RZ, RZ, 0, 5.9604644775390625e-08 ;  /* 0x00000001ff2f7431 */ /* 0x000ff600000001ff */
[----:B------:R-:W-:Y:S01]  /*7160*/  @!UPT UIADD3 URZ, UPT, UPT, URZ, URZ, URZ ;  /* 0x000000fffffff290 */ /* 0x000fe2000fffe0ff */
[----:B------:R2:W1:Y:S04]  /*7170*/  @P0 LDS.128 R48, [R96] ;  /* 0x0000000060300984 */ /* 0x0004680000000c00 */
[----:B------:R2:W1:Y:S04]  /*7180*/  @P0 LDS.128 R56, [R95+0x10] ;  /* 0x000010005f380984 */ /* 0x0004680000000c00 */
[----:B------:R2:W1:Y:S04]  /*7190*/  @P0 LDS.128 R64, [R94+0x20] ;  /* 0x000020005e400984 */ /* 0x0004680000000c00 */
[----:B------:R2:W1:Y:S02]  /*71a0*/  @P0 LDS.128 R72, [R90+0x30] ;  /* 0x000030005a480984 */ /* 0x0004640000000c00 */
.L_x_121:
[----:B------:R-:W-:Y:S05]  /*71b0*/  BSYNC B1 ;  /* 0x0000000000017941 */ /* 0x000fea0003800000 */
.L_x_120:
[----:B-1----:R-:W-:Y:S04]  /*71c0*/  SHF.R.U32.HI R0, RZ, 0x15, R39 ;  /* 0x00000015ff007819 */ /* 0x002fe80000011627 */
[----:B------:R-:W-:Y:S01]  /*71d0*/  LOP3.LUT P0, RZ, R0, 0x3, R85, 0x48, !PT ;  /* 0x0000000300ff7812 */ /* 0x000fe20007804855 */
[----:B------:R-:W-:Y:S01]  /*71e0*/  @!UPT UIADD3 URZ, UPT, UPT, URZ, URZ, URZ ;  /* 0x000000fffffff290 */ /* 0x000fe2000fffe0ff */
[----:B---3--:R-:W-:Y:S11]  /*71f0*/  @P2 BRA `(.L_x_125) ;  /* 0x0000000000082947 */ /* 0x008ff60003800000 */
[----:B------:R-:W1:Y:S02]  /*7200*/  SYNCS.PHASECHK.TRANS64.TRYWAIT P1, [R100+URZ+0x140], R3 ;  /* 0x00014003640075a7 */ /* 0x000e6400080211ff */
[----:B-1----:R-:W-:Y:S05]  /*7210*/  @!P1 BRA `(.L_x_126) ;  /* 0x0000004000509947 */ /* 0x002fea0003800000 */
.L_x_125:
[----:B------:R-:W-:Y:S05]  /*7220*/  @!P0 BRA `(.L_x_127) ;  /* 0x0000000000408947 */ /* 0x000fea0003800000 */
[----:B------:R-:W3:Y:S01]  /*7230*/  LDCU.64 UR8, c[0x4][0x70] ;  /* 0x01000e00ff0877ac */ /* 0x000ee20008000a00 */
[----:B-1----:R-:W-:Y:S01]  /*7240*/  MOV R3, 0x0 ;  /* 0x0000000000037802 */ /* 0x002fe20000000f00 */
[----:B------:R-:W-:Y:S02]  /*7250*/  HFMA2 R12, -RZ, RZ, 0, 5.9604644775390625e-08 ;  /* 0x00000001ff0c7431 */ /* 0x000fe400000001ff */
[----:B------:R-:W-:Y:S02]  /*7260*/  IMAD.MOV.U32 R8, RZ, RZ, 0x192 ;  /* 0x00000192ff087424 */ /* 0x000fe400078e00ff */
[----:B------:R-:W-:Y:S01]  /*7270*/  IMAD.MOV.U32 R13, RZ, RZ, RZ ;  /* 0x000000ffff0d7224 */ /* 0x000fe200078e00ff */
[----:B------:R-:W1:Y:S01]  /*7280*/  LDCU.64 UR6, c[0x4][0x78] ;  /* 0x01000f00ff0677ac */ /* 0x000e620008000a00 */
[----:B------:R-:W2:Y:S01]  /*7290*/  LDC.64 R2, c[0x4][R3] ;  /* 0x0100000003027b82 */ /* 0x000ea20000000a00 */
[----:B------:R-:W5:Y:S01]  /*72a0*/  LDCU.64 UR4, c[0x4][0x10] ;  /* 0x01000200ff0477ac */ /* 0x000f620008000a00 */
[----:B---3--:R-:W-:Y:S01]  /*72b0*/  MOV R5, UR9 ;  /* 0x0000000900057c02 */ /* 0x008fe20008000f00 */
[----:B------:R-:W-:Y:S01]  /*72c0*/  IMAD.U32 R4, RZ, RZ, UR8 ;  /* 0x00000008ff047e24 */ /* 0x000fe2000f8e00ff */
[----:B-1----:R-:W-:Y:S01]  /*72d0*/  MOV R7, UR7 ;  /* 0x0000000700077c02 */ /* 0x002fe20008000f00 */
[----:B------:R-:W-:Y:S01]  /*72e0*/  IMAD.U32 R6, RZ, RZ, UR6 ;  /* 0x00000006ff067e24 */ /* 0x000fe2000f8e00ff */
[----:B-----5:R-:W-:Y:S01]  /*72f0*/  MOV R11, UR5 ;  /* 0x00000005000b7c02 */ /* 0x020fe20008000f00 */
[----:B------:R-:W-:Y:S02]  /*7300*/  IMAD.U32 R10, RZ, RZ, UR4 ;  /* 0x00000004ff0a7e24 */ /* 0x000fe4000f8e00ff */
[----:B------:R-:W-:Y:S07]  /*7310*/  LEPC R20, `(.L_x_127) ;  /* 0x000000001014794e */ /* 0x000fee0000000000 */
[----:B--2-4-:R-:W-:Y:S05]  /*7320*/  CALL.ABS.NOINC R2 ;  /* 0x0000000002007343 */ /* 0x014fea0003c00000 */
.L_x_127:
[C---:B------:R-:W-:Y:S01]  /*7330*/  SHF.L.U32 R40, R48.reuse, 0x10, RZ ;  /* 0x0000001030287819 */ /* 0x040fe200000006ff */
[----:B------:R-:W-:Y:S05]  /*7340*/  WARPSYNC.ALL ;  /* 0x0000000000007948 */ /* 0x000fea0003800000 */
[----:B------:R-:W-:Y:S01]  /*7350*/  R2UR UR4, R39 ;  /* 0x00000000270472ca */ /* 0x000fe200000e0000 */
[----:B------:R-:W-:Y:S01]  /*7360*/  BSSY.RECONVERGENT B0, `(.L_x_128) ;  /* 0x0000088000007945 */ /* 0x000fe20003800200 */
[----:B------:R-:W-:Y:S02]  /*7370*/  LOP3.LUT R43, R48, 0xffff0000, RZ, 0xc0, !PT ;  /* 0xffff0000302b7812 */ /* 0x000fe400078ec0ff */
[----:B------:R-:W-:Y:S02]  /*7380*/  SHF.L.U32 R42, R49, 0x10, RZ ;  /* 0x00000010312a7819 */ /* 0x000fe400000006ff */
[----:B------:R-:W-:Y:S02]  /*7390*/  SHF.L.U32 R45, R51, 0x10, RZ ;  /* 0x00000010332d7819 */ /* 0x000fe400000006ff */
[----:B------:R-:W-:Y:S02]  /*73a0*/  LOP3.LUT R44, R75, 0xffff0000, RZ, 0xc0, !PT ;  /* 0xffff00004b2c7812 */ /* 0x000fe400078ec0ff */
[----:B------:R-:W-:Y:S03]  /*73b0*/  ISETP.NE.AND P0, PT, R98, RZ, PT ;  /* 0x000000ff6200720c */ /* 0x000fe60003f05270 */
[----:B------:R-:W4:Y:S02]  /*73c0*/  LDTM.x32 R4, tmem[UR4] ;  /* 0x00000004000479ee */ /* 0x000f2400082c0000 */
[C---:B----4-:R-:W-:Y:S01]  /*73d0*/  FMUL R0, R38.reuse, R4 ;  /* 0x0000000426007220 */ /* 0x050fe20000400000 */
[C---:B------:R-:W-:Y:S01]  /*73e0*/  FMUL R2, R38.reuse, R5 ;  /* 0x0000000526027220 */ /* 0x040fe20000400000 */
[C---:B-1----:R-:W-:Y:S01]  /*73f0*/  FMUL R3, R38.reuse, R6 ;  /* 0x0000000626037220 */ /* 0x042fe20000400000 */
[----:B------:R-:W-:Y:S01]  /*7400*/  FMUL R7, R38, R7 ;  /* 0x0000000726077220 */ /* 0x000fe20000400000 */
[----:B------:R-:W-:Y:S01]  /*7410*/  FFMA R0, R41, R40, R0 ;  /* 0x0000002829007223 */ /* 0x000fe20000000000 */
[----:B------:R-:W-:Y:S01]  /*7420*/  LOP3.LUT R40, R49, 0xffff0000, RZ, 0xc0, !PT ;  /* 0xffff000031287812 */ /* 0x000fe200078ec0ff */
[C---:B------:R-:W-:Y:S01]  /*7430*/  FFMA R2, R41.reuse, R43, R2 ;  /* 0x0000002b29027223 */ /* 0x040fe20000000002 */
[C---:B------:R-:W-:Y:S01]  /*7440*/  SHF.L.U32 R43, R50.reuse, 0x10, RZ ;  /* 0x00000010322b7819 */ /* 0x040fe200000006ff */
[C---:B------:R-:W-:Y:S01]  /*7450*/  FFMA R3, R41.reuse, R42, R3 ;  /* 0x0000002a29037223 */ /* 0x040fe20000000003 */
[----:B------:R-:W-:Y:S01]  /*7460*/  LOP3.LUT R42, R50, 0xffff0000, RZ, 0xc0, !PT ;  /* 0xffff0000322a7812 */ /* 0x000fe200078ec0ff */
[----:B------:R-:W-:Y:S01]  /*7470*/  FMUL R4, R38, R8 ;  /* 0x0000000826047220 */ /* 0x000fe20000400000 */
[----:B------:R-:W-:Y:S01]  /*7480*/  F2FP.BF16.F32.PACK_AB R52, R2, R0 ;  /* 0x000000000234723e */ /* 0x000fe200000010ff */
[----:B------:R-:W-:Y:S01]  /*7490*/  FFMA R7, R41, R40, R7 ;  /* 0x0000002829077223 */ /* 0x000fe20000000007 */
[----:B------:R-:W-:Y:S01]  /*74a0*/  LOP3.LUT R40, R51, 0xffff0000, RZ, 0xc0, !PT ;  /* 0xffff000033287812 */ /* 0x000fe200078ec0ff */
[C---:B------:R-:W-:Y:S01]  /*74b0*/  FMUL R5, R38.reuse, R9 ;  /* 0x0000000926057220 */ /* 0x040fe20000400000 */
[C---:B------:R-:W-:Y:S01]  /*74c0*/  FMUL R6, R38.reuse, R10 ;  /* 0x0000000a26067220 */ /* 0x040fe20000400000 */
[----:B------:R-:W-:Y:S01]  /*74d0*/  FMUL R11, R38, R11 ;  /* 0x0000000b260b7220 */ /* 0x000fe20000400000 */
[----:B------:R-:W-:Y:S01]  /*74e0*/  F2FP.BF16.F32.PACK_AB R53, R7, R3 ;  /* 0x000000030735723e */ /* 0x000fe200000010ff */
[C---:B------:R-:W-:Y:S01]  /*74f0*/  FFMA R4, R41.reuse, R43, R4 ;  /* 0x0000002b29047223 */ /* 0x040fe20000000004 */
[C---:B------:R-:W-:Y:S01]  /*7500*/  SHF.L.U32 R43, R56.reuse, 0x10, RZ ;  /* 0x00000010382b7819 */ /* 0x040fe200000006ff */
[----:B------:R-:W-:Y:S01]  /*7510*/  FFMA R5, R41, R42, R5 ;  /* 0x0000002a29057223 */ /* 0x000fe20000000005 */
[----:B------:R-:W-:Y:S01]  /*7520*/  LOP3.LUT R42, R57, 0xffff0000, RZ, 0xc0, !PT ;  /* 0xffff0000392a7812 */ /* 0x000fe200078ec0ff */
[----:B------:R-:W-:Y:S01]  /*7530*/  FFMA R6, R41, R45, R6 ;  /* 0x0000002d29067223 */ /* 0x000fe20000000006 */
[----:B------:R-:W-:Y:S01]  /*7540*/  SHF.L.U32 R45, R57, 0x10, RZ ;  /* 0x00000010392d7819 */ /* 0x000fe200000006ff */
[----:B------:R-:W-:Y:S01]  /*7550*/  FFMA R11, R41, R40, R11 ;  /* 0x00000028290b7223 */ /* 0x000fe2000000000b */
[----:B------:R-:W-:Y:S01]  /*7560*/  LOP3.LUT R40, R56, 0xffff0000, RZ, 0xc0, !PT ;  /* 0xffff000038287812 */ /* 0x000fe200078ec0ff */
[C---:B------:R-:W-:Y:S01]  /*7570*/  FMUL R8, R38.reuse, R12 ;  /* 0x0000000c26087220 */ /* 0x040fe20000400000 */
[----:B------:R-:W-:Y:S01]  /*7580*/  F2FP.BF16.F32.PACK_AB R54, R5, R4 ;  /* 0x000000040536723e */ /* 0x000fe200000010ff */
[C---:B------:R-:W-:Y:S01]  /*7590*/  FMUL R9, R38.reuse, R13 ;  /* 0x0000000d26097220 */ /* 0x040fe20000400000 */
[----:B------:R-:W-:Y:S01]  /*75a0*/  F2FP.BF16.F32.PACK_AB R55, R11, R6 ;  /* 0x000000060b37723e */ /* 0x000fe200000010ff */
[C---:B------:R-:W-:Y:S01]  /*75b0*/  FMUL R10, R38.reuse, R14 ;  /* 0x0000000e260a7220 */ /* 0x040fe20000400000 */
[----:B------:R-:W-:Y:S01]  /*75c0*/  FMUL R15, R38, R15 ;  /* 0x0000000f260f7220 */ /* 0x000fe20000400000 */
[----:B------:R-:W-:Y:S01]  /*75d0*/  FFMA R8, R41, R43, R8 ;  /* 0x0000002b29087223 */ /* 0x000fe20000000008 */
[----:B------:R-:W-:Y:S01]  /*75e0*/  SHF.L.U32 R43, R59, 0x10, RZ ;  /* 0x000000103b2b7819 */ /* 0x000fe200000006ff */
[C---:B------:R-:W-:Y:S01]  /*75f0*/  FFMA R9, R41.reuse, R40, R9 ;  /* 0x0000002829097223 */ /* 0x040fe20000000009 */
[C---:B------:R-:W-:Y:S01]  /*7600*/  SHF.L.U32 R40, R58.reuse, 0x10, RZ ;  /* 0x000000103a287819 */ /* 0x040fe200000006ff */
        /* <DEDUP_REMOVED lines=8> */
[----:B------:R-:W-:Y:S01]  /*7690*/  FMUL R14, R38, R18 ;  /* 0x00000012260e7220 */ /* 0x000fe20000400000 */
[----:B------:R-:W-:Y:S01]  /*76a0*/  FFMA R12, R41, R40, R12 ;  /* 0x00000028290c7223 */ /* 0x000fe2000000000c */
[----:B------:R-:W-:Y:S01]  /*76b0*/  LOP3.LUT R40, R59, 0xffff0000, RZ, 0xc0, !PT ;  /* 0xffff00003b287812 */ /* 0x000fe200078ec0ff */
[C---:B------:R-:W-:Y:S01]  /*76c0*/  FFMA R13, R41.reuse, R42, R13 ;  /* 0x0000002a290d7223 */ /* 0x040fe2000000000d */
[----:B------:R-:W-:Y:S01]  /*76d0*/  LOP3.LUT R42, R64, 0xffff0000, RZ, 0xc0, !PT ;  /* 0xffff0000402a7812 */ /* 0x000fe200078ec0ff */
[----:B------:R-:W-:Y:S01]  /*76e0*/  FMUL R19, R38, R19 ;  /* 0x0000001326137220 */ /* 0x000fe20000400000 */
[----:B------:R-:W-:Y:S01]  /*76f0*/  FFMA R14, R41, R43, R14 ;  /* 0x0000002b290e7223 */ /* 0x000fe2000000000e */
[----:B------:R-:W-:Y:S01]  /*7700*/  SHF.L.U32 R43, R64, 0x10, RZ ;  /* 0x00000010402b7819 */ /* 0x000fe200000006ff */
[----:B------:R1:W-:Y:S01]  /*7710*/  STS.128 [R96], R52 ;  /* 0x0000003460007388 */ /* 0x0003e20000000c00 */
[----:B------:R-:W-:Y:S01]  /*7720*/  F2FP.BF16.F32.PACK_AB R70, R13, R12 ;  /* 0x0000000c0d46723e */ /* 0x000fe200000010ff */
[C---:B------:R-:W-:Y:S01]  /*7730*/  FMUL R16, R38.reuse, R20 ;  /* 0x0000001426107220 */ /* 0x040fe20000400000 */
        /* <DEDUP_REMOVED lines=8> */
[C---:B------:R-:W-:Y:S01]  /*77c0*/  FFMA R17, R41.reuse, R42, R17 ;  /* 0x0000002a29117223 */ /* 0x040fe20000000011 */
[----:B------:R-:W-:Y:S01]  /*77d0*/  FFMA R18, R41, R45, R18 ;  /* 0x0000002d29127223 */ /* 0x000fe20000000012 */
[----:B------:R1:W-:Y:S01]  /*77e0*/  STS.128 [R95+0x10], R68 ;  /* 0x000010445f007388 */ /* 0x0003e20000000c00 */
[----:B------:R-:W-:Y:S01]  /*77f0*/  SHF.L.U32 R45, R67, 0x10, RZ ;  /* 0x00000010432d7819 */ /* 0x000fe200000006ff */
[----:B------:R-:W-:Y:S01]  /*7800*/  FFMA R23, R41, R40, R23 ;  /* 0x0000002829177223 */ /* 0x000fe20000000017 */
[----:B------:R-:W-:Y:S01]  /*7810*/  LOP3.LUT R40, R66, 0xffff0000, RZ, 0xc0, !PT ;  /* 0xffff000042287812 */ /* 0x000fe200078ec0ff */
[C---:B------:R-:W-:Y:S01]  /*7820*/  FMUL R20, R38.reuse, R24 ;  /* 0x0000001826147220 */ /* 0x040fe20000400000 */
[----:B------:R-:W-:Y:S01]  /*7830*/  LOP3.LUT R42, R67, 0xffff0000, RZ, 0xc0, !PT ;  /* 0xffff0000432a7812 */ /* 0x000fe200078ec0ff */
[C---:B------:R-:W-:Y:S01]  /*7840*/  FMUL R21, R38.reuse, R25 ;  /* 0x0000001926157220 */ /* 0x040fe20000400000 */
[----:B------:R-:W-:Y:S01]  /*7850*/  F2FP.BF16.F32.PACK_AB R104, R17, R16 ;  /* 0x000000101168723e */ /* 0x000fe200000010ff */
[C---:B------:R-:W-:Y:S01]  /*7860*/  FMUL R22, R38.reuse, R26 ;  /* 0x0000001a26167220 */ /* 0x040fe20000400000 */
[----:B------:R-:W-:Y:S01]  /*7870*/  FMUL R27, R38, R27 ;  /* 0x0000001b261b7220 */ /* 0x000fe20000400000 */
[C---:B------:R-:W-:Y:S01]  /*7880*/  FFMA R20, R41.reuse, R43, R20 ;  /* 0x0000002b29147223 */ /* 0x040fe20000000014 */
[C---:B------:R-:W-:Y:S01]  /*7890*/  FFMA R21, R41.reuse, R40, R21 ;  /* 0x0000002829157223 */ /* 0x040fe20000000015 */
[C---:B------:R-:W-:Y:S01]  /*78a0*/  FFMA R22, R41.reuse, R45, R22 ;  /* 0x0000002d29167223 */ /* 0x040fe20000000016 */
[----:B------:R-:W-:Y:S01]  /*78b0*/  FFMA R27, R41, R42, R27 ;  /* 0x0000002a291b7223 */ /* 0x000fe2000000001b */
[----:B------:R-:W-:Y:S01]  /*78c0*/  SHF.L.U32 R40, R72, 0x10, RZ ;  /* 0x0000001048287819 */ /* 0x000fe200000006ff */
[----:B------:R-:W-:Y:S01]  /*78d0*/  FMUL R24, R38, R28 ;  /* 0x0000001c26187220 */ /* 0x000fe20000400000 */
[----:B------:R-:W-:Y:S01]  /*78e0*/  LOP3.LUT R42, R72, 0xffff0000, RZ, 0xc0, !PT ;  /* 0xffff0000482a7812 */ /* 0x000fe200078ec0ff */
[C---:B------:R-:W-:Y:S01]  /*78f0*/  FMUL R25, R38.reuse, R29 ;  /* 0x0000001d26197220 */ /* 0x040fe20000400000 */
[----:B------:R-:W-:Y:S01]  /*7900*/  SHF.L.U32 R43, R73, 0x10, RZ ;  /* 0x00000010492b7819 */ /* 0x000fe200000006ff */
[C---:B------:R-:W-:Y:S01]  /*7910*/  FMUL R26, R38.reuse, R30 ;  /* 0x0000001e261a7220 */ /* 0x040fe20000400000 */
[C---:B------:R-:W-:Y:S01]  /*7920*/  FFMA R24, R41.reuse, R40, R24 ;  /* 0x0000002829187223 */ /* 0x040fe20000000018 */
[----:B------:R-:W-:Y:S01]  /*7930*/  FFMA R25, R41, R42, R25 ;  /* 0x0000002a29197223 */ /* 0x000fe20000000019 */
[----:B------:R-:W-:Y:S01]  /*7940*/  LOP3.LUT R40, R73, 0xffff0000, RZ, 0xc0, !PT ;  /* 0xffff000049287812 */ /* 0x000fe200078ec0ff */
[----:B------:R-:W-:Y:S01]  /*7950*/  FFMA R26, R41, R43, R26 ;  /* 0x0000002b291a7223 */ /* 0x000fe2000000001a */
[----:B------:R-:W-:Y:S01]  /*7960*/  FMUL R31, R38, R31 ;  /* 0x0000001f261f7220 */ /* 0x000fe20000400000 */
[----:B------:R-:W-:Y:S01]  /*7970*/  SHF.L.U32 R43, R74, 0x10, RZ ;  /* 0x000000104a2b7819 */ /* 0x000fe200000006ff */
[----:B------:R-:W-:Y:S01]  /*7980*/  FMUL R28, R38, R32 ;  /* 0x00000020261c7220 */ /* 0x000fe20000400000 */
[----:B------:R-:W-:Y:S01]  /*7990*/  LOP3.LUT R42, R74, 0xffff0000, RZ, 0xc0, !PT ;  /* 0xffff00004a2a7812 */ /* 0x000fe200078ec0ff */
[C---:B------:R-:W-:Y:S01]  /*79a0*/  FMUL R29, R38.reuse, R33 ;  /* 0x00000021261d7220 */ /* 0x040fe20000400000 */
[----:B------:R-:W-:Y:S01]  /*79b0*/  SHF.L.U32 R45, R75, 0x10, RZ ;  /* 0x000000104b2d7819 */ /* 0x000fe200000006ff */
[C---:B------:R-:W-:Y:S01]  /*79c0*/  FMUL R30, R38.reuse, R34 ;  /* 0x00000022261e7220 */ /* 0x040fe20000400000 */
[----:B------:R-:W-:Y:S01]  /*79d0*/  FFMA R31, R41, R40, R31 ;  /* 0x00000028291f7223 */ /* 0x000fe2000000001f */
[----:B------:R-:W-:Y:S01]  /*79e0*/  FMUL R35, R38, R35 ;  /* 0x0000002326237220 */ /* 0x000fe20000400000 */
[----:B------:R-:W-:Y:S01]  /*79f0*/  F2FP.BF16.F32.PACK_AB R105, R23, R18 ;  /* 0x000000121769723e */ /* 0x000fe200000010ff */
[----:B------:R-:W-:Y:S01]  /*7a00*/  FFMA R28, R41, R43, R28 ;  /* 0x0000002b291c7223 */ /* 0x000fe2000000001c */
[----:B------:R-:W-:Y:S01]  /*7a10*/  F2FP.BF16.F32.PACK_AB R106, R21, R20 ;  /* 0x00000014156a723e */ /* 0x000fe200000010ff */
[----:B------:R-:W-:Y:S01]  /*7a20*/  FFMA R29, R41, R42, R29 ;  /* 0x0000002a291d7223 */ /* 0x000fe2000000001d */
[----:B------:R-:W-:Y:S01]  /*7a30*/  F2FP.BF16.F32.PACK_AB R107, R27, R22 ;  /* 0x000000161b6b723e */ /* 0x000fe200000010ff */
[C---:B------:R-:W-:Y:S01]  /*7a40*/  FFMA R30, R41.reuse, R45, R30 ;  /* 0x0000002d291e7223 */ /* 0x040fe2000000001e */
[----:B------:R-:W-:Y:S01]  /*7a50*/  FFMA R35, R41, R44, R35 ;  /* 0x0000002c29237223 */ /* 0x000fe20000000023 */
[----:B------:R-:W-:Y:S02]  /*7a60*/  F2FP.BF16.F32.PACK_AB R108, R25, R24 ;  /* 0x00000018196c723e */ /* 0x000fe400000010ff */
[----:B------:R1:W-:Y:S01]  /*7a70*/  STS.128 [R94+0x20], R104 ;  /* 0x000020685e007388 */ /* 0x0003e20000000c00 */
[----:B------:R-:W-:Y:S02]  /*7a80*/  F2FP.BF16.F32.PACK_AB R109, R31, R26 ;  /* 0x0000001a1f6d723e */ /* 0x000fe400000010ff */
[----:B------:R-:W-:Y:S02]  /*7a90*/  F2FP.BF16.F32.PACK_AB R110, R29, R28 ;  /* 0x0000001c1d6e723e */ /* 0x000fe400000010ff */
[----:B------:R-:W-:Y:S05]  /*7aa0*/  F2FP.BF16.F32.PACK_AB R111, R35, R30 ;  /* 0x0000001e236f723e */ /* 0x000fea00000010ff */
[----:B------:R1:W-:Y:S01]  /*7ab0*/  STS.128 [R90+0x30], R108 ;  /* 0x0000306c5a007388 */ /* 0x0003e20000000c00 */
[----:B------:R-:W-:Y:S01]  /*7ac0*/  @!PT LDS RZ, [RZ] ;  /* 0x00000000fffff984 */ /* 0x000fe20000000800 */
[----:B------:R-:W-:Y:S01]  /*7ad0*/  @!PT LDS RZ, [RZ] ;  /* 0x00000000fffff984 */ /* 0x000fe20000000800 */
[----:B------:R-:W-:Y:S01]  /*7ae0*/  @!PT LDS RZ, [RZ] ;  /* 0x00000000fffff984 */ /* 0x000fe20000000800 */
[----:B------:R-:W-:Y:S01]  /*7af0*/  @!PT LDS RZ, [RZ] ;  /* 0x00000000fffff984 */ /* 0x000fe20000000800 */
[----:B------:R3:W-:Y:S07]  /*7b00*/  MEMBAR.ALL.CTA ;  /* 0x0000000000007992 */ /* 0x0007ee0000008000 */
[----:B---3--:R-:W3:Y:S02]  /*7b10*/  FENCE.VIEW.ASYNC.S ;  /* 0x00000000000073c6 */ /* 0x008ee40000000000 */
[----:B---3--:R-:W-:Y:S06]  /*7b20*/  BAR.SYNC.DEFER_BLOCKING 0x1, 0x80 ;  /* 0x0042000000007b1d */ /* 0x008fec0000010000 */
[----:B------:R-:W-:Y:S05]  /*7b30*/  @P0 BRA `(.L_x_129) ;  /* 0x0000000000280947 */ /* 0x000fea0003800000 */
[----:B------:R-:W3:Y:S01]  /*7b40*/  LDCU.64 UR6, c[0x0][0x348] ;  /* 0x00006900ff0677ac */ /* 0x000ee20008000a00 */
[----:B------:R-:W-:Y:S01]  /*7b50*/  UIADD3 UR4, UPT, UPT, UR44, 0x200, URZ ;  /* 0x000002002c047890 */ /* 0x000fe2000fffe0ff */
[----:B------:R-:W-:Y:S05]  /*7b60*/  UMOV UR51, UR36 ;  /* 0x0000002400337c82 */ /* 0x000fea0008000000 */
[----:B------:R-:W-:Y:S04]  /*7b70*/  MOV R87, UR4 ;  /* 0x0000000400577c02 */ /* 0x000fe80008000f00 */
[----:B------:R-:W-:Y:S01]  /*7b80*/  R2UR UR48, R87 ;  /* 0x00000000573072ca */ /* 0x000fe200000e0000 */
[----:B---3--:R-:W-:Y:S04]  /*7b90*/  UIADD3 UR4, UP0, UPT, UR6, 0xa80, URZ ;  /* 0x00000a8006047890 */ /* 0x008fe8000ff1e0ff */
[----:B------:R-:W-:Y:S09]  /*7ba0*/  UIADD3.X UR5, UPT, UPT, URZ, UR7, URZ, UP0, !UPT ;  /* 0x00000007ff057290 */ /* 0x000ff200087fe4ff */
[----:B------:R3:W-:Y:S01]  /*7bb0*/  UTMASTG.3D [UR48], [UR4] ;  /* 0x00000030040073b5 */ /* 0x0007e20008010000 */
[----:B------:R0:W-:Y:S01]  /*7bc0*/  UTMACMDFLUSH ;  /* 0x00000000000079b7 */ /* 0x0001e20000000000 */
[----:B---3--:R-:W-:Y:S04]  /*7bd0*/  DEPBAR.LE SB0, 0x1 ;  /* 0x000080400000791a */ /* 0x008fe80000000000 */
.L_x_129:
[----:B------:R-:W-:Y:S05]  /*7be0*/  BSYNC.RECONVERGENT B0 ;  /* 0x0000000000007941 */ /* 0x000fea0003800200 */
.L_x_128:
[----:B------:R-:W-:Y:S01]  /*7bf0*/  BAR.SYNC.DEFER_BLOCKING 0x1, 0x80 ;  /* 0x0042000000007b1d */ /* 0x000fe20000010000 */
[----:B------:R-:W-:Y:S01]  /*7c00*/  ISETP.NE.AND P1, PT, R99, RZ, PT ;  /* 0x000000ff6300720c */ /* 0x000fe20003f25270 */
[----:B------:R-:W-:Y:S01]  /*7c10*/  UISETP.NE.AND UP0, UPT, UR47, URZ, UPT ;  /* 0x000000ff2f00728c */ /* 0x000fe2000bf05270 */
[----:B------:R-:W-:Y:S11]  /*7c20*/  LEA R3, R47, UR44, 0x3 ;  /* 0x0000002c2f037c11 */ /* 0x000ff6000f8e18ff */
[----:B------:R-:W-:Y:S01]  /*7c30*/  @P1 SHF.L.U32 R2, R93, 0x1f, RZ ;  /* 0x0000001f5d021819 */ /* 0x000fe200000006ff */
[----:B------:R-:W-:Y:S06]  /*7c40*/  BRA.U !UP0, `(.L_x_130) ;  /* 0x0000000108247547 */ /* 0x000fec000b800000 */
[----:B------:R-:W-:Y:S01]  /*7c50*/  IMAD.U32 R5, RZ, RZ, UR46 ;  /* 0x0000002eff057e24 */ /* 0x000fe2000f8e00ff */
[----:B------:R-:W-:Y:S01]  /*7c60*/  MOV R0, UR57 ;  /* 0x0000003900007c02 */ /* 0x000fe20008000f00 */
[----:B------:R-:W-:Y:S03]  /*7c70*/  UIADD3 UR4, UPT, UPT, UR46, 0x1, URZ ;  /* 0x000000012e047890 */ /* 0x000fe6000fffe0ff */
[----:B------:R-:W-:Y:S01]  /*7c80*/  @P1 LEA R5, R5, UR44, 0x3 ;  /* 0x0000002c05051c11 */ /* 0x000fe2000f8e18ff */
[----:B------:R-:W-:Y:S04]  /*7c90*/  UISETP.NE.AND UP0, UPT, UR4, 0x4, UPT ;  /* 0x000000040400788c */ /* 0x000fe8000bf05270 */
[----:B------:R-:W-:Y:S01]  /*7ca0*/  @P1 VIADD R5, R5, 0xf0 ;  /* 0x000000f005051836 */ /* 0x000fe20000000000 */
[----:B------:R-:W-:Y:S04]  /*7cb0*/  USEL UR46, UR4, URZ, UP0 ;  /* 0x000000ff042e7287 */ /* 0x000fe80008000000 */
[----:B------:R-:W-:Y:S04]  /*7cc0*/  @P1 PRMT R0, R0, 0x654, R5 ;  /* 0x0000065400001816 */ /* 0x000fe80000000005 */
[----:B------:R3:W-:Y:S04]  /*7cd0*/  @P1 SYNCS.ARRIVE.TRANS64.RED.A1T0 RZ, [R0+URZ], RZ ;  /* 0x000000ff00ff19a7 */ /* 0x0007e800081004ff */
.L_x_130:
[----:B------:R-:W4:Y:S01]  /*7ce0*/  @P1 SYNCS.PHASECHK.TRANS64.TRYWAIT P0, [R3+URZ+0xd0], R2 ;  /* 0x0000d002030015a7 */ /* 0x000f2200080011ff */
[----:B------:R-:W-:Y:S01]  /*7cf0*/  BSSY B1, `(.L_x_131) ;  /* 0x0000016000017945 */ /* 0x000fe20003800000 */
[----:B----4-:R-:W-:Y:S03]  /*7d00*/  @P1 SEL R46, RZ, 0x1, !P0 ;  /* 0x00000001ff2e1807 */ /* 0x010fe60004000000 */
[----:B------:R-:W-:Y:S05]  /*7d10*/  @!P1 BRA `(.L_x_132) ;  /* 0x00000000004c9947 */ /* 0x000fea0003800000 */
[----:B------:R-:W-:Y:S01]  /*7d20*/  ISETP.NE.AND P0, PT, R46, RZ, PT ;  /* 0x000000ff2e00720c */ /* 0x000fe20003f05270 */
[----:B------:R-:W-:Y:S01]  /*7d30*/  BSSY B0, `(.L_x_133) ;  /* 0x000000b000007945 */ /* 0x000fe20003800000 */
[----:B------:R-:W-:Y:S11]  /*7d40*/  ISETP.NE.AND P1, PT, R60, RZ, PT ;  /* 0x000000ff3c00720c */ /* 0x000ff60003f25270 */
[----:B------:R-:W-:Y:S02]  /*7d50*/  @!UPT UIADD3 URZ, UPT, UPT, URZ, URZ, URZ ;  /* 0x000000fffffff290 */ /* 0x000fe4000fffe0ff */
[C---:B------:R-:W-:Y:S01]  /*7d60*/  @P1 IMAD R6, R47.reuse, 0x2000, R96 ;  /* 0x000020002f061824 */ /* 0x040fe200078e0260 */
[C---:B------:R-:W-:Y:S01]  /*7d70*/  @P1 LEA R4, R47.reuse, R94, 0xd ;  /* 0x0000005e2f041211 */ /* 0x040fe200078e68ff */
[C---:B------:R-:W-:Y:S02]  /*7d80*/  @P1 IMAD R5, R47.reuse, 0x2000, R95 ;  /* 0x000020002f051824 */ /* 0x040fe400078e025f */
[----:B------:R-:W-:Y:S01]  /*7d90*/  @P1 IMAD R2, R47, 0x2000, R90 ;  /* 0x000020002f021824 */ /* 0x000fe200078e025a */
[----:B------:R-:W-:Y:S06]  /*7da0*/  @P0 BRA `(.L_x_134) ;  /* 0x00000000000c0947 */ /* 0x000fec0003800000 */
[----:B---3--:R-:W-:Y:S04]  /*7db0*/  SHF.L.U32 R0, R93, 0x1f, RZ ;  /* 0x0000001f5d007819 */ /* 0x008fe800000006ff */
[----:B------:R-:W3:Y:S02]  /*7dc0*/  SYNCS.PHASECHK.TRANS64.TRYWAIT P0, [R3+URZ+0xd0], R0 ;  /* 0x0000d000030075a7 */ /* 0x000ee400080011ff */
[----:B---3--:R-:W-:Y:S05]  /*7dd0*/  @!P0 BRA `(.L_x_135) ;  /* 0x0000003400748947 */ /* 0x008fea0003800000 */
.L_x_134:
[----:B------:R-:W-:Y:S05]  /*7de0*/  BSYNC B0 ;  /* 0x0000000000007941 */ /* 0x000fea0003800000 */
.L_x_133:
[----:B------:R-:W-:Y:S02]  /*7df0*/  ISETP.NE.AND P0, PT, R60, RZ, PT ;  /* 0x000000ff3c00720c */ /* 0x000fe40003f05270 */
[----:B------:R-:W-:Y:S11]  /*7e00*/  IADD3 R47, PT, PT, R47, 0x1, RZ ;  /* 0x000000012f2f7810 */ /* 0x000ff60007ffe0ff */
[----:B------:R4:W1:Y:S04]  /*7e10*/  @P0 LDS.128 R48, [R6] ;  /* 0x0000000006300984 */ /* 0x0008680000000c00 */
[----:B------:R4:W1:Y:S04]  /*7e20*/  @P0 LDS.128 R56, [R5+0x10] ;  /* 0x0000100005380984 */ /* 0x0008680000000c00 */
[----:B------:R4:W1:Y:S04]  /*7e30*/  @P0 LDS.128 R64, [R4+0x20] ;  /* 0x0000200004400984 */ /* 0x0008680000000c00 */
[----:B------:R4:W1:Y:S02]  /*7e40*/  @P0 LDS.128 R72, [R2+0x30] ;  /* 0x0000300002480984 */ /* 0x0008640000000c00 */
.L_x_132:
[----:B------:R-:W-:Y:S05]  /*7e50*/  BSYNC B1 ;  /* 0x0000000000017941 */ /* 0x000fea0003800000 */
.L_x_131:
[----:B---3--:R-:W-:Y:S05]  /*7e60*/  VIADD R0, R39, 0x20 ;  /* 0x0000002027007836 */ /* 0x008fea0000000000 */
[----:B------:R-:W-:Y:S04]  /*7e70*/  SHF.R.U32.HI R0, RZ, 0x15, R0 ;  /* 0x00000015ff007819 */ /* 0x000fe80000011600 */
[----:B------:R-:W-:Y:S11]  /*7e80*/  LOP3.LUT P0, RZ, R0, 0x3, R85, 0x48, !PT ;  /* 0x0000000300ff7812 */ /* 0x000ff60007804855 */
[----:B------:R-:W-:Y:S02]  /*7e90*/  @!UPT UIADD3 URZ, UPT, UPT, URZ, URZ, URZ ;  /* 0x000000fffffff290 */ /* 0x000fe4000fffe0ff */
[----:B------:R-:W-:Y:S05]  /*7ea0*/  @!P0 BRA `(.L_x_136) ;  /* 0x0000000000408947 */ /* 0x000fea0003800000 */
[----:B------:R-:W3:Y:S01]  /*7eb0*/  LDCU.64 UR8, c[0x4][0x70] ;  /* 0x01000e00ff0877ac */ /* 0x000ee20008000a00 */
[----:B------:R-:W-:Y:S01]  /*7ec0*/  MOV R3, 0x0 ;  /* 0x0000000000037802 */ /* 0x000fe20000000f00 */
[----:B------:R-:W-:Y:S02]  /*7ed0*/  HFMA2 R12, -RZ, RZ, 0, 5.9604644775390625e-08 ;  /* 0x00000001ff0c7431 */ /* 0x000fe400000001ff */
[----:B------:R-:W-:Y:S02]  /*7ee0*/  IMAD.MOV.U32 R8, RZ, RZ, 0x192 ;  /* 0x00000192ff087424 */ /* 0x000fe400078e00ff */
[----:B------:R-:W-:Y:S01]  /*7ef0*/  IMAD.MOV.U32 R13, RZ, RZ, RZ ;  /* 0x000000ffff0d7224 */ /* 0x000fe200078e00ff */
[----:B------:R-:W5:Y:S01]  /*7f00*/  LDCU.64 UR6, c[0x4][0x78] ;  /* 0x01000f00ff0677ac */ /* 0x000f620008000a00 */
[----:B----4-:R-:W4:Y:S01]  /*7f10*/  LDC.64 R2, c[0x4][R3] ;  /* 0x0100000003027b82 */ /* 0x010f220000000a00 */
[----:B------:R-:W2:Y:S01]  /*7f20*/  LDCU.64 UR4, c[0x4][0x10] ;  /* 0x01000200ff0477ac */ /* 0x000ea20008000a00 */
[----:B---3--:R-:W-:Y:S01]  /*7f30*/  MOV R5, UR9 ;  /* 0x0000000900057c02 */ /* 0x008fe20008000f00 */
[----:B------:R-:W-:Y:S01]  /*7f40*/  IMAD.U32 R4, RZ, RZ, UR8 ;  /* 0x00000008ff047e24 */ /* 0x000fe2000f8e00ff */
[----:B-----5:R-:W-:Y:S01]  /*7f50*/  MOV R7, UR7 ;  /* 0x0000000700077c02 */ /* 0x020fe20008000f00 */
[----:B------:R-:W-:Y:S01]  /*7f60*/  IMAD.U32 R6, RZ, RZ, UR6 ;  /* 0x00000006ff067e24 */ /* 0x000fe2000f8e00ff */
[----:B--2---:R-:W-:Y:S01]  /*7f70*/  MOV R11, UR5 ;  /* 0x00000005000b7c02 */ /* 0x004fe20008000f00 */
[----:B------:R-:W-:Y:S02]  /*7f80*/  IMAD.U32 R10, RZ, RZ, UR4 ;  /* 0x00000004ff0a7e24 */ /* 0x000fe4000f8e00ff */
[----:B------:R-:W-:Y:S07]  /*7f90*/  LEPC R20, `(.L_x_136) ;  /* 0x000000001014794e */ /* 0x000fee0000000000 */
[----:B-1--4-:R-:W-:Y:S05]  /*7fa0*/  CALL.ABS.NOINC R2 ;  /* 0x0000000002007343 */ /* 0x012fea0003c00000 */
.L_x_136:
[C---:B-1----:R-:W-:Y:S01]  /*7fb0*/  SHF.L.U32 R40, R48.reuse, 0x10, RZ ;  /* 0x0000001030287819 */ /* 0x042fe200000006ff */
[----:B------:R-:W-:Y:S05]  /*7fc0*/  WARPSYNC.ALL ;  /* 0x0000000000007948 */ /* 0x000fea0003800000 */
[----:B------:R-:W-:Y:S01]  /*7fd0*/  R2UR UR4, R39 ;  /* 0x00000000270472ca */ /* 0x000fe200000e0000 */
[----:B------:R-:W-:Y:S01]  /*7fe0*/  BSSY.RECONVERGENT B0, `(.L_x_137) ;  /* 0x0000090000007945 */ /* 0x000fe20003800200 */
[----:B------:R-:W-:Y:S02]  /*7ff0*/  LOP3.LUT R43, R48, 0xffff0000, RZ, 0xc0, !PT ;  /* 0xffff0000302b7812 */ /* 0x000fe400078ec0ff */
[----:B------:R-:W-:Y:S02]  /*8000*/  LOP3.LUT R42, R49, 0xffff0000, RZ, 0xc0, !PT ;  /* 0xffff0000312a7812 */ /* 0x000fe400078ec0ff */
[----:B------:R-:W-:Y:S02]  /*8010*/  SHF.L.U32 R45, R51, 0x10, RZ ;  /* 0x00000010332d7819 */ /* 0x000fe400000006ff */
[----:B------:R-:W-:Y:S02]  /*8020*/  ISETP.NE.AND P6, PT, R99, RZ, PT ;  /* 0x000000ff6300720c */ /* 0x000fe40003fc5270 */
[----:B------:R-:W-:Y:S02]  /*8030*/  MOV R52, UR46 ;  /* 0x0000002e00347c02 */ /* 0x000fe40008000f00 */
[----:B------:R-:W-:Y:S01]  /*8040*/  MOV R61, UR57 ;  /* 0x00000039003d7c02 */ /* 0x000fe20008000f00 */
[----:B----4-:R-:W1:Y:S01]  /*8050*/  LDTM.x32 R4, tmem[UR4+0x20] ;  /* 0x00002004000479ee */ /* 0x010e6200082c0000 */
[----:B------:R-:W-:Y:S02]  /*8060*/  LOP3.LUT R44, R75, 0xffff0000, RZ, 0xc0, !PT ;  /* 0xffff00004b2c7812 */ /* 0x000fe400078ec0ff */
[----:B------:R-:W-:Y:S02]  /*8070*/  ISETP.NE.AND P0, PT, R98, RZ, PT ;  /* 0x000000ff6200720c */ /* 0x000fe40003f05270 */
[----:B------:R-:W-:Y:S03]  /*8080*/  LEA R62, R47, UR44, 0x3 ;  /* 0x0000002c2f3e7c11 */ /* 0x000fe6000f8e18ff */
[----:B------:R-:W-:Y:S02]  /*8090*/  @P6 LEA R52, R52, UR44, 0x3 ;  /* 0x0000002c34346c11 */ /* 0x000fe4000f8e18ff */
[----:B------:R-:W-:Y:S02]  /*80a0*/  @P6 SHF.L.U32 R63, R93, 0x1f, RZ ;  /* 0x0000001f5d3f6819 */ /* 0x000fe400000006ff */
[----:B------:R-:W-:Y:S04]  /*80b0*/  @P6 IADD3 R52, PT, PT, R52, 0xf0, RZ ;  /* 0x000000f034346810 */ /* 0x000fe80007ffe0ff */
[----:B------:R-:W-:Y:S01]  /*80c0*/  @P6 PRMT R61, R61, 0x654, R52 ;  /* 0x000006543d3d6816 */ /* 0x000fe20000000034 */
[C---:B-1----:R-:W-:Y:S01]  /*80d0*/  FMUL R0, R38.reuse, R4 ;  /* 0x0000000426007220 */ /* 0x042fe20000400000 */
[C---:B------:R-:W-:Y:S01]  /*80e0*/  FMUL R2, R38.reuse, R5 ;  /* 0x0000000526027220 */ /* 0x040fe20000400000 */
[C---:B------:R-:W-:Y:S01]  /*80f0*/  FMUL R3, R38.reuse, R6 ;  /* 0x0000000626037220 */ /* 0x040fe20000400000 */
[----:B------:R-:W-:Y:S01]  /*8100*/  FMUL R7, R38, R7 ;  /* 0x0000000726077220 */ /* 0x000fe20000400000 */
[----:B------:R-:W-:Y:S01]  /*8110*/  FFMA R0, R41, R40, R0 ;  /* 0x0000002829007223 */ /* 0x000fe20000000000 */
[----:B------:R-:W-:Y:S01]  /*8120*/  SHF.L.U32 R40, R49, 0x10, RZ ;  /* 0x0000001031287819 */ /* 0x000fe200000006ff */
[C---:B------:R-:W-:Y:S01]  /*8130*/  FFMA R2, R41.reuse, R43, R2 ;  /* 0x0000002b29027223 */ /* 0x040fe20000000002 */
[----:B------:R-:W-:Y:S01]  /*8140*/  SHF.L.U32 R43, R50, 0x10, RZ ;  /* 0x00000010322b7819 */ /* 0x000fe200000006ff */
[C---:B------:R-:W-:Y:S01]  /*8150*/  FMUL R4, R38.reuse, R8 ;  /* 0x0000000826047220 */ /* 0x040fe20000400000 */
[----:B------:R-:W-:Y:S01]  /*8160*/  FMUL R5, R38, R9 ;  /* 0x0000000926057220 */ /* 0x000fe20000400000 */
[C---:B------:R-:W-:Y:S01]  /*8170*/  FFMA R3, R41.reuse, R40, R3 ;  /* 0x0000002829037223 */ /* 0x040fe20000000003 */
[----:B------:R-:W-:Y:S01]  /*8180*/  LOP3.LUT R40, R50, 0xffff0000, RZ, 0xc0, !PT ;  /* 0xffff000032287812 */ /* 0x000fe200078ec0ff */
[----:B------:R-:W-:Y:S01]  /*8190*/  FFMA R7, R41, R42, R7 ;  /* 0x0000002a29077223 */ /* 0x000fe20000000007 */
[----:B------:R-:W-:Y:S01]  /*81a0*/  LOP3.LUT R42, R51, 0xffff0000, RZ, 0xc0, !PT ;  /* 0xffff0000332a7812 */ /* 0x000fe200078ec0ff */
[----:B------:R-:W-:Y:S01]  /*81b0*/  FMUL R6, R38, R10 ;  /* 0x0000000a26067220 */ /* 0x000fe20000400000 */
[----:B------:R-:W-:Y:S01]  /*81c0*/  F2FP.BF16.F32.PACK_AB R52, R2, R0 ;  /* 0x000000000234723e */ /* 0x000fe200000010ff */
[----:B------:R-:W-:Y:S01]  /*81d0*/  FMUL R11, R38, R11 ;  /* 0x0000000b260b7220 */ /* 0x000fe20000400000 */
[----:B------:R-:W-:Y:S01]  /*81e0*/  F2FP.BF16.F32.PACK_AB R53, R7, R3 ;  /* 0x000000030735723e */ /* 0x000fe200000010ff */
        /* <DEDUP_REMOVED lines=20> */
[C---:B------:R-:W-:Y:S01]  /*8330*/  FMUL R12, R38.reuse, R16 ;  /* 0x00000010260c7220 */ /* 0x040fe20000400000 */
        /* <DEDUP_REMOVED lines=13> */
[----:B------:R1:W-:Y:S01]  /*8410*/  STS.128 [R96+0x2000], R52 ;  /* 0x0020003460007388 */ /* 0x0003e20000000c00 */
[----:B------:R-:W-:Y:S01]  /*8420*/  F2FP.BF16.F32.PACK_AB R70, R13, R12 ;  /* 0x0000000c0d46723e */ /* 0x000fe200000010ff */
[----:B------:R-:W-:Y:S01]  /*8430*/  FFMA R19, R41, R40, R19 ;  /* 0x0000002829137223 */ /* 0x000fe20000000013 */
[----:B------:R-:W-:Y:S01]  /*8440*/  LOP3.LUT R40, R64, 0xffff0000, RZ, 0xc0, !PT ;  /* 0xffff000040287812 */ /* 0x000fe200078ec0ff */
[C---:B------:R-:W-:Y:S01]  /*8450*/  FMUL R16, R38.reuse, R20 ;  /* 0x0000001426107220 */ /* 0x040fe20000400000 */
[C---:B------:R-:W-:Y:S01]  /*8460*/  FMUL R17, R38.reuse, R21 ;  /* 0x0000001526117220 */ /* 0x040fe20000400000 */
[C---:B------:R-:W-:Y:S01]  /*8470*/  FMUL R18, R38.reuse, R22 ;  /* 0x0000001626127220 */ /* 0x040fe20000400000 */
[----:B------:R-:W-:Y:S01]  /*8480*/  F2FP.BF16.F32.PACK_AB R71, R19, R14 ;  /* 0x0000000e1347723e */ /* 0x000fe200000010ff */
[----:B------:R-:W-:Y:S01]  /*8490*/  FMUL R23, R38, R23 ;  /* 0x0000001726177220 */ /* 0x000fe20000400000 */
[----:B------:R-:W-:Y:S01]  /*84a0*/  FFMA R16, R41, R43, R16 ;  /* 0x0000002b29107223 */ /* 0x000fe20000000010 */
[----:B------:R-:W-:Y:S01]  /*84b0*/  SHF.L.U32 R43, R67, 0x10, RZ ;  /* 0x00000010432b7819 */ /* 0x000fe200000006ff */
[C---:B------:R-:W-:Y:S01]  /*84c0*/  FFMA R17, R41.reuse, R40, R17 ;  /* 0x0000002829117223 */ /* 0x040fe20000000011 */
[----:B------:R1:W-:Y:S01]  /*84d0*/  STS.128 [R95+0x2010], R68 ;  /* 0x002010445f007388 */ /* 0x0003e20000000c00 */
        /* <DEDUP_REMOVED lines=8> */
[C---:B------:R-:W-:Y:S01]  /*8560*/  FMUL R22, R38.reuse, R26 ;  /* 0x0000001a26167220 */ /* 0x040fe20000400000 */
[----:B------:R-:W-:Y:S01]  /*8570*/  FFMA R20, R41, R40, R20 ;  /* 0x0000002829147223 */ /* 0x000fe20000000014 */
[----:B------:R-:W-:Y:S01]  /*8580*/  LOP3.LUT R40, R67, 0xffff0000, RZ, 0xc0, !PT ;  /* 0xffff000043287812 */ /* 0x000fe200078ec0ff */
[C---:B------:R-:W-:Y:S01]  /*8590*/  FFMA R21, R41.reuse, R42, R21 ;  /* 0x0000002a29157223 */ /* 0x040fe20000000015 */
[C---:B------:R-:W-:Y:S01]  /*85a0*/  FFMA R22, R41.reuse, R43, R22 ;  /* 0x0000002b29167223 */ /* 0x040fe20000000016 */
[----:B------:R-:W-:Y:S01]  /*85b0*/  FMUL R27, R38, R27 ;  /* 0x0000001b261b7220 */ /* 0x000fe20000400000 */
[----:B------:R-:W-:Y:S01]  /*85c0*/  SHF.L.U32 R43, R72, 0x10, RZ ;  /* 0x00000010482b7819 */ /* 0x000fe200000006ff */
[----:B------:R-:W-:Y:S01]  /*85d0*/  FMUL R24, R38, R28 ;  /* 0x0000001c26187220 */ /* 0x000fe20000400000 */
[----:B------:R-:W-:Y:S01]  /*85e0*/  LOP3.LUT R42, R72, 0xffff0000, RZ, 0xc0, !PT ;  /* 0xffff0000482a7812 */ /* 0x000fe200078ec0ff */
[C---:B------:R-:W-:Y:S01]  /*85f0*/  FMUL R25, R38.reuse, R29 ;  /* 0x0000001d26197220 */ /* 0x040fe20000400000 */
[C---:B------:R-:W-:Y:S01]  /*8600*/  FMUL R26, R38.reuse, R30 ;  /* 0x0000001e261a7220 */ /* 0x040fe20000400000 */
[C---:B------:R-:W-:Y:S01]  /*8610*/  FFMA R27, R41.reuse, R40, R27 ;  /* 0x00000028291b7223 */ /* 0x040fe2000000001b */
[----:B------:R-:W-:Y:S01]  /*8620*/  FFMA R24, R41, R43, R24 ;  /* 0x0000002b29187223 */ /* 0x000fe20000000018 */
[----:B------:R-:W-:Y:S01]  /*8630*/  LOP3.LUT R40, R73, 0xffff0000, RZ, 0xc0, !PT ;  /* 0xffff000049287812 */ /* 0x000fe200078ec0ff */
[C---:B------:R-:W-:Y:S01]  /*8640*/  FFMA R25, R41.reuse, R42, R25 ;  /* 0x0000002a29197223 */ /* 0x040fe20000000019 */
[----:B------:R-:W-:Y:S01]  /*8650*/  FMUL R31, R38, R31 ;  /* 0x0000001f261f7220 */ /* 0x000fe20000400000 */
[----:B------:R-:W-:Y:S01]  /*8660*/  SHF.L.U32 R43, R74, 0x10, RZ ;  /* 0x000000104a2b7819 */ /* 0x000fe200000006ff */
[----:B------:R-:W-:Y:S01]  /*8670*/  FFMA R26, R41, R45, R26 ;  /* 0x0000002d291a7223 */ /* 0x000fe2000000001a */
        /* <DEDUP_REMOVED lines=29> */
[----:B------:R-:W-:Y:S02]  /*8850*/  UIADD3 UR9, UPT, UPT, UR49, 0x20, URZ ;  /* 0x0000002031097890 */ /* 0x000fe4000fffe0ff */
[----:B------:R-:W-:Y:S01]  /*8860*/  UIADD3 UR8, UPT, UPT, UR44, 0x2200, URZ ;  /* 0x000022002c087890 */ /* 0x000fe2000fffe0ff */
[----:B------:R-:W-:Y:S01]  /*8870*/  UMOV UR10, UR50 ;  /* 0x00000032000a7c82 */ /* 0x000fe20008000000 */
[----:B------:R-:W-:Y:S01]  /*8880*/  UMOV UR11, UR36 ;  /* 0x00000024000b7c82 */ /* 0x000fe20008000000 */
[----:B---3--:R-:W-:Y:S04]  /*8890*/  UIADD3 UR4, UP0, UPT, UR6, 0xa80, URZ ;  /* 0x00000a8006047890 */ /* 0x008fe8000ff1e0ff */
[----:B------:R-:W-:Y:S09]  /*88a0*/  UIADD3.X UR5, UPT, UPT, URZ, UR7, URZ, UP0, !UPT ;  /* 0x00000007ff057290 */ /* 0x000ff200087fe4ff */
[----:B------:R3:W-:Y:S01]  /*88b0*/  UTMASTG.3D [UR8], [UR4] ;  /* 0x00000008040073b5 */ /* 0x0007e20008010000 */
[----:B------:R0:W-:Y:S01]  /*88c0*/  UTMACMDFLUSH ;  /* 0x00000000000079b7 */ /* 0x0001e20000000000 */
[----:B---3--:R-:W-:Y:S04]  /*88d0*/  DEPBAR.LE SB0, 0x1 ;  /* 0x000080400000791a */ /* 0x008fe80000000000 */
.L_x_138:
[----:B------:R-:W-:Y:S05]  /*88e0*/  BSYNC.RECONVERGENT B0 ;  /* 0x0000000000007941 */ /* 0x000fea0003800200 */
.L_x_137:
[----:B------:R-:W-:Y:S01]  /*88f0*/  BAR.SYNC.DEFER_BLOCKING 0x1, 0x80 ;  /* 0x0042000000007b1d */ /* 0x000fe20000010000 */
[----:B------:R-:W-:Y:S04]  /*8900*/  UIADD3 UR4, UPT, UPT, UR46, 0x1, URZ ;  /* 0x000000012e047890 */ /* 0x000fe8000fffe0ff */
[----:B------:R-:W-:Y:S04]  /*8910*/  UISETP.NE.AND UP0, UPT, UR4, 0x4, UPT ;  /* 0x000000040400788c */ /* 0x000fe8000bf05270 */
[----:B------:R-:W-:Y:S01]  /*8920*/  USEL UR45, UR4, URZ, UP0 ;  /* 0x000000ff042d7287 */ /* 0x000fe20008000000 */
[----:B------:R3:W-:Y:S01]  /*8930*/  @P6 SYNCS.ARRIVE.TRANS64.RED.A1T0 RZ, [R61+URZ], RZ ;  /* 0x000000ff3dff69a7 */ /* 0x0007e200081004ff */
[----:B------:R-:W-:Y:S01]  /*8940*/  BSSY B1, `(.L_x_139) ;  /* 0x0000017000017945 */ /* 0x000fe20003800000 */
[----:B------:R-:W4:Y:S02]  /*8950*/  @P6 SYNCS.PHASECHK.TRANS64.TRYWAIT P0, [R62+URZ+0xd0], R63 ;  /* 0x0000d03f3e0065a7 */ /* 0x000f2400080011ff */
[----:B----4-:R-:W-:Y:S01]  /*8960*/  @P6 SEL R46, RZ, 0x1, !P0 ;  /* 0x00000001ff2e6807 */ /* 0x010fe20004000000 */
[----:B---3--:R-:W-:Y:S06]  /*8970*/  @!P6 BRA `(.L_x_140) ;  /* 0x00000000004ce947 */ /* 0x008fec0003800000 */
        /* <DEDUP_REMOVED lines=9> */
[----:B------:R-:W-:Y:S04]  /*8a10*/  SHF.L.U32 R5, R93, 0x1f, RZ ;  /* 0x0000001f5d057819 */ /* 0x000fe800000006ff */
[----:B------:R-:W3:Y:S02]  /*8a20*/  SYNCS.PHASECHK.TRANS64.TRYWAIT P0, [R62+URZ+0xd0], R5 ;  /* 0x0000d0053e0075a7 */ /* 0x000ee400080011ff */
[----:B---3--:R-:W-:Y:S05]  /*8a30*/  @!P0 BRA `(.L_x_143) ;  /* 0x0000002800708947 */ /* 0x008fea0003800000 */
.L_x_142:
[----:B------:R-:W-:Y:S05]  /*8a40*/  BSYNC B0 ;  /* 0x0000000000007941 */ /* 0x000fea0003800000 */
.L_x_141:
[----:B------:R-:W-:Y:S02]  /*8a50*/  ISETP.NE.AND P0, PT, R60, RZ, PT ;  /* 0x000000ff3c00720c */ /* 0x000fe40003f05270 */
[----:B------:R-:W-:Y:S11]  /*8a60*/  IADD3 R47, PT, PT, R47, 0x1, RZ ;  /* 0x000000012f2f7810 */ /* 0x000ff60007ffe0ff */
[----:B------:R4:W1:Y:S04]  /*8a70*/  @P0 LDS.128 R48, [R4] ;  /* 0x0000000004300984 */ /* 0x0008680000000c00 */
[----:B------:R4:W1:Y:S04]  /*8a80*/  @P0 LDS.128 R56, [R3+0x10] ;  /* 0x0000100003380984 */ /* 0x0008680000000c00 */
[----:B------:R4:W1:Y:S04]  /*8a90*/  @P0 LDS.128 R64, [R2+0x20] ;  /* 0x0000200002400984 */ /* 0x0008680000000c00 */
[----:B------:R4:W1:Y:S02]  /*8aa0*/  @P0 LDS.128 R72, [R0+0x30] ;  /* 0x0000300000480984 */ /* 0x0008640000000c00 */
.L_x_140:
[----:B------:R-:W-:Y:S05]  /*8ab0*/  BSYNC B1 ;  /* 0x0000000000017941 */ /* 0x000fea0003800000 */
.L_x_139:
[----:B----4-:R-:W-:Y:S05]  /*8ac0*/  VIADD R0, R39, 0x40 ;  /* 0x0000004027007836 */ /* 0x010fea0000000000 */
        /* <DEDUP_REMOVED lines=9> */
[----:B------:R-:W4:Y:S01]  /*8b60*/  LDCU.64 UR6, c[0x4][0x78] ;  /* 0x01000f00ff0677ac */ /* 0x000f220008000a00 */
[----:B------:R-:W1:Y:S01]  /*8b70*/  LDC.64 R2, c[0x4][R3] ;  /* 0x0100000003027b82 */ /* 0x000e620000000a00 */
[----:B------:R-:W5:Y:S01]  /*8b80*/  LDCU.64 UR4, c[0x4][0x10] ;  /* 0x01000200ff0477ac */ /* 0x000f620008000a00 */
[----:B---3--:R-:W-:Y:S01]  /*8b90*/  MOV R5, UR9 ;  /* 0x0000000900057c02 */ /* 0x008fe20008000f00 */
[----:B------:R-:W-:Y:S01]  /*8ba0*/  IMAD.U32 R4, RZ, RZ, UR8 ;  /* 0x00000008ff047e24 */ /* 0x000fe2000f8e00ff */
[----:B----4-:R-:W-:Y:S01]  /*8bb0*/  MOV R7, UR7 ;  /* 0x0000000700077c02 */ /* 0x010fe20008000f00 */
[----:B------:R-:W-:Y:S01]  /*8bc0*/  IMAD.U32 R6, RZ, RZ, UR6 ;  /* 0x00000006ff067e24 */ /* 0x000fe2000f8e00ff */
[----:B-----5:R-:W-:Y:S01]  /*8bd0*/  MOV R11, UR5 ;  /* 0x00000005000b7c02 */ /* 0x020fe20008000f00 */
[----:B------:R-:W-:Y:S02]  /*8be0*/  IMAD.U32 R10, RZ, RZ, UR4 ;  /* 0x00000004ff0a7e24 */ /* 0x000fe4000f8e00ff */
[----:B------:R-:W-:Y:S07]  /*8bf0*/  LEPC R20, `(.L_x_144) ;  /* 0x000000001014794e */ /* 0x000fee0000000000 */
[----:B-12---:R-:W-:Y:S05]  /*8c00*/  CALL.ABS.NOINC R2 ;  /* 0x0000000002007343 */ /* 0x006fea0003c00000 */
.L_x_144:
        /* <DEDUP_REMOVED lines=10> */
[----:B---3--:R-:W1:Y:S01]  /*8cb0*/  LDTM.x32 R4, tmem[UR4+0x40] ;  /* 0x00004004000479ee */ /* 0x008e6200082c0000 */
        /* <DEDUP_REMOVED lines=136> */
.L_x_146:
[----:B------:R-:W-:Y:S05]  /*9540*/  BSYNC.RECONVERGENT B0 ;  /* 0x0000000000007941 */ /* 0x000fea0003800200 */
.L_x_145:
        /* <DEDUP_REMOVED lines=21> */
.L_x_150:
[----:B------:R-:W-:Y:S05]  /*96a0*/  BSYNC B0 ;  /* 0x0000000000007941 */ /* 0x000fea0003800000 */
.L_x_149:
[----:B------:R-:W-:Y:S11]  /*96b0*/  ISETP.NE.AND P0, PT, R60, RZ, PT ;  /* 0x000000ff3c00720c */ /* 0x000ff60003f05270 */
[----:B------:R-:W-:Y:S02]  /*96c0*/  @!UPT UIADD3 URZ, UPT, UPT, URZ, URZ, URZ ;  /* 0x000000fffffff290 */ /* 0x000fe4000fffe0ff */
[----:B------:R4:W1:Y:S04]  /*96d0*/  @P0 LDS.128 R48, [R3] ;  /* 0x0000000003300984 */ /* 0x0008680000000c00 */
[----:B------:R4:W1:Y:S04]  /*96e0*/  @P0 LDS.128 R56, [R2+0x10] ;  /* 0x0000100002380984 */ /* 0x0008680000000c00 */
[----:B------:R4:W1:Y:S04]  /*96f0*/  @P0 LDS.128 R64, [R0+0x20] ;  /* 0x0000200000400984 */ /* 0x0008680000000c00 */
[----:B------:R4:W1:Y:S02]  /*9700*/  @P0 LDS.128 R72, [R47+0x30] ;  /* 0x000030002f480984 */ /* 0x0008640000000c00 */
.L_x_148:
[----:B------:R-:W-:Y:S05]  /*9710*/  BSYNC B1 ;  /* 0x0000000000017941 */ /* 0x000fea0003800000 */
.L_x_147:
        /* <DEDUP_REMOVED lines=21> */
.L_x_152:
[----:B------:R-:W-:Y:S01]  /*9870*/  ISETP.NE.AND P0, PT, R98, RZ, PT ;  /* 0x000000ff6200720c */ /* 0x000fe20003f05270 */
[----:B------:R-:W-:Y:S05]  /*9880*/  WARPSYNC.ALL ;  /* 0x0000000000007948 */ /* 0x000fea0003800000 */
[----:B------:R-:W-:Y:S01]  /*9890*/  R2UR UR4, R39 ;  /* 0x00000000270472ca */ /* 0x000fe200000e0000 */
[----:B------:R-:W-:Y:S01]  /*98a0*/  BSSY.RECONVERGENT B0, `(.L_x_153) ;  /* 0x000008c000007945 */ /* 0x000fe20003800200 */
[C---:B-1----:R-:W-:Y:S02]  /*98b0*/  SHF.L.U32 R40, R48.reuse, 0x10, RZ ;  /* 0x0000001030287819 */ /* 0x042fe400000006ff */
[----:B------:R-:W-:Y:S02]  /*98c0*/  LOP3.LUT R42, R48, 0xffff0000, RZ, 0xc0, !PT ;  /* 0xffff0000302a7812 */ /* 0x000fe400078ec0ff */
[C---:B------:R-:W-:Y:S02]  /*98d0*/  SHF.L.U32 R43, R49.reuse, 0x10, RZ ;  /* 0x00000010312b7819 */ /* 0x040fe400000006ff */
[----:B------:R-:W-:Y:S02]  /*98e0*/  LOP3.LUT R44, R49, 0xffff0000, RZ, 0xc0, !PT ;  /* 0xffff0000312c7812 */ /* 0x000fe400078ec0ff */
[C---:B------:R-:W-:Y:S02]  /*98f0*/  SHF.L.U32 R45, R50.reuse, 0x10, RZ ;  /* 0x00000010322d7819 */ /* 0x040fe400000006ff */
[----:B------:R-:W-:Y:S01]  /*9900*/  LOP3.LUT R46, R50, 0xffff0000, RZ, 0xc0, !PT ;  /* 0xffff0000322e7812 */ /* 0x000fe200078ec0ff */
[----:B---3--:R-:W1:Y:S01]  /*9910*/  LDTM.x32 R4, tmem[UR4+0x60] ;  /* 0x00006004000479ee */ /* 0x008e6200082c0000 */
[C---:B------:R-:W-:Y:S01]  /*9920*/  SHF.L.U32 R47, R51.reuse, 0x10, RZ ;  /* 0x00000010332f7819 */ /* 0x040fe200000006ff */
[----:B------:R-:W-:Y:S01]  /*9930*/  NOP ;  /* 0x0000000000007918 */ /* 0x000fe20000000000 */
[----:B------:R-:W-:Y:S02]  /*9940*/  LOP3.LUT R48, R51, 0xffff0000, RZ, 0xc0, !PT ;  /* 0xffff000033307812 */ /* 0x000fe400078ec0ff */
[C---:B------:R-:W-:Y:S02]  /*9950*/  SHF.L.U32 R49, R56.reuse, 0x10, RZ ;  /* 0x0000001038317819 */ /* 0x040fe400000006ff */
[----:B------:R-:W-:Y:S02]  /*9960*/  LOP3.LUT R51, R56, 0xffff0000, RZ, 0xc0, !PT ;  /* 0xffff000038337812 */ /* 0x000fe400078ec0ff */
[C---:B------:R-:W-:Y:S02]  /*9970*/  SHF.L.U32 R50, R57.reuse, 0x10, RZ ;  /* 0x0000001039327819 */ /* 0x040fe400000006ff */
[----:B------:R-:W-:Y:S02]  /*9980*/  LOP3.LUT R52, R57, 0xffff0000, RZ, 0xc0, !PT ;  /* 0xffff000039347812 */ /* 0x000fe400078ec0ff */
[C---:B------:R-:W-:Y:S02]  /*9990*/  SHF.L.U32 R53, R58.reuse, 0x10, RZ ;  /* 0x000000103a357819 */ /* 0x040fe400000006ff */
[----:B------:R-:W-:Y:S02]  /*99a0*/  LOP3.LUT R54, R58, 0xffff0000, RZ, 0xc0, !PT ;  /* 0xffff00003a367812 */ /* 0x000fe400078ec0ff */
[C---:B------:R-:W-:Y:S02]  /*99b0*/  SHF.L.U32 R55, R59.reuse, 0x10, RZ ;  /* 0x000000103b377819 */ /* 0x040fe400000006ff */
[----:B------:R-:W-:Y:S02]  /*99c0*/  IADD3 R102, PT, PT, R100, 0x150, RZ ;  /* 0x0000015064667810 */ /* 0x000fe40007ffe0ff */
[----:B------:R-:W-:Y:S02]  /*99d0*/  LOP3.LUT R56, R59, 0xffff0000, RZ, 0xc0, !PT ;  /* 0xffff00003b387812 */ /* 0x000fe400078ec0ff */
[----:B------:R-:W-:Y:S01]  /*99e0*/  SHF.L.U32 R57, R64, 0x10, RZ ;  /* 0x0000001040397819 */ /* 0x000fe200000006ff */
[----:B-1----:R-:W-:Y:S01]  /*99f0*/  FMUL R4, R38, R4 ;  /* 0x0000000426047220 */ /* 0x002fe20000400000 */
[----:B------:R-:W-:Y:S01]  /*9a00*/  LOP3.LUT R58, R64, 0xffff0000, RZ, 0xc0, !PT ;  /* 0xffff0000403a7812 */ /* 0x000fe200078ec0ff */
[----:B------:R-:W-:Y:S01]  /*9a10*/  FMUL R5, R38, R5 ;  /* 0x0000000526057220 */ /* 0x000fe20000400000 */
[----:B------:R-:W-:Y:S01]  /*9a20*/  LOP3.LUT R116, R102, 0xfefffff8, RZ, 0xc0, !PT ;  /* 0xfefffff866747812 */ /* 0x000fe200078ec0ff */
[C---:B------:R-:W-:Y:S01]  /*9a30*/  FFMA R4, R41.reuse, R40, R4 ;  /* 0x0000002829047223 */ /* 0x040fe20000000004 */
[C---:B------:R-:W-:Y:S01]  /*9a40*/  FMUL R6, R38.reuse, R6 ;  /* 0x0000000626067220 */ /* 0x040fe20000400000 */
[----:B------:R-:W-:Y:S01]  /*9a50*/  FFMA R5, R41, R42, R5 ;  /* 0x0000002a29057223 */ /* 0x000fe20000000005 */
[----:B------:R-:W-:Y:S01]  /*9a60*/  SHF.L.U32 R59, R65, 0x10, RZ ;  /* 0x00000010413b7819 */ /* 0x000fe200000006ff */
[----:B------:R1:W-:Y:S01]  /*9a70*/  SYNCS.ARRIVE.TRANS64.RED.A1T0 RZ, [R116+URZ], RZ ;  /* 0x000000ff74ff79a7 */ /* 0x0003e200081004ff */
[----:B------:R-:W-:Y:S01]  /*9a80*/  FFMA R6, R41, R43, R6 ;  /* 0x0000002b29067223 */ /* 0x000fe20000000006 */
[C---:B------:R-:W-:Y:S01]  /*9a90*/  FMUL R7, R38.reuse, R7 ;  /* 0x0000000726077220 */ /* 0x040fe20000400000 */
[----:B------:R-:W-:Y:S01]  /*9aa0*/  F2FP.BF16.F32.PACK_AB R104, R5, R4 ;  /* 0x000000040568723e */ /* 0x000fe200000010ff */
[C---:B------:R-:W-:Y:S01]  /*9ab0*/  FMUL R8, R38.reuse, R8 ;  /* 0x0000000826087220 */ /* 0x040fe20000400000 */
[----:B------:R-:W-:Y:S01]  /*9ac0*/  FMUL R9, R38, R9 ;  /* 0x0000000926097220 */ /* 0x000fe20000400000 */
[----:B------:R-:W-:Y:S01]  /*9ad0*/  LOP3.LUT R60, R65, 0xffff0000, RZ, 0xc0, !PT ;  /* 0xffff0000413c7812 */ /* 0x000fe200078ec0ff */
[C---:B------:R-:W-:Y:S01]  /*9ae0*/  FFMA R7, R41.reuse, R44, R7 ;  /* 0x0000002c29077223 */ /* 0x040fe20000000007 */
[C---:B------:R-:W-:Y:S01]  /*9af0*/  FFMA R8, R41.reuse, R45, R8 ;  /* 0x0000002d29087223 */ /* 0x040fe20000000008 */
[----:B------:R-:W-:Y:S01]  /*9b00*/  SHF.L.U32 R61, R66, 0x10, RZ ;  /* 0x00000010423d7819 */ /* 0x000fe200000006ff */
[----:B------:R-:W-:Y:S01]  /*9b10*/  FFMA R9, R41, R46, R9 ;  /* 0x0000002e29097223 */ /* 0x000fe20000000009 */
[C---:B------:R-:W-:Y:S01]  /*9b20*/  FMUL R10, R38.reuse, R10 ;  /* 0x0000000a260a7220 */ /* 0x040fe20000400000 */
[----:B------:R-:W-:Y:S01]  /*9b30*/  F2FP.BF16.F32.PACK_AB R105, R7, R6 ;  /* 0x000000060769723e */ /* 0x000fe200000010ff */
[C---:B------:R-:W-:Y:S01]  /*9b40*/  FMUL R11, R38.reuse, R11 ;  /* 0x0000000b260b7220 */ /* 0x040fe20000400000 */
[----:B------:R-:W-:Y:S01]  /*9b50*/  FMUL R0, R38, R12 ;  /* 0x0000000c26007220 */ /* 0x000fe20000400000 */
[----:B------:R-:W-:Y:S01]  /*9b60*/  F2FP.BF16.F32.PACK_AB R106, R9, R8 ;  /* 0x00000008096a723e */ /* 0x000fe200000010ff */
[C---:B------:R-:W-:Y:S01]  /*9b70*/  FFMA R10, R41.reuse, R47, R10 ;  /* 0x0000002f290a7223 */ /* 0x040fe2000000000a */
[C---:B------:R-:W-:Y:S01]  /*9b80*/  FFMA R11, R41.reuse, R48, R11 ;  /* 0x00000030290b7223 */ /* 0x040fe2000000000b */
[----:B------:R-:W-:Y:S01]  /*9b90*/  LOP3.LUT R62, R66, 0xffff0000, RZ, 0xc0, !PT ;  /* 0xffff0000423e7812 */ /* 0x000fe200078ec0ff */
[----:B------:R-:W-:Y:S01]  /*9ba0*/  FFMA R0, R41, R49, R0 ;  /* 0x0000003129007223 */ /* 0x000fe20000000000 */
[C---:B------:R-:W-:Y:S01]  /*9bb0*/  FMUL R2, R38.reuse, R13 ;  /* 0x0000000d26027220 */ /* 0x040fe20000400000 */
[----:B------:R-:W-:Y:S01]  /*9bc0*/  SHF.L.U32 R63, R67, 0x10, RZ ;  /* 0x00000010433f7819 */ /* 0x000fe200000006ff */
[C---:B------:R-:W-:Y:S01]  /*9bd0*/  FMUL R3, R38.reuse, R14 ;  /* 0x0000000e26037220 */ /* 0x040fe20000400000 */
[----:B------:R-:W-:Y:S01]  /*9be0*/  F2FP.BF16.F32.PACK_AB R107, R11, R10 ;  /* 0x0000000a0b6b723e */ /* 0x000fe200000010ff */
[----:B------:R-:W-:Y:S01]  /*9bf0*/  FFMA R2, R41, R51, R2 ;  /* 0x0000003329027223 */ /* 0x000fe20000000002 */
[C---:B------:R-:W-:Y:S01]  /*9c00*/  FMUL R15, R38.reuse, R15 ;  /* 0x0000000f260f7220 */ /* 0x040fe20000400000 */
[C---:B------:R-:W-:Y:S01]  /*9c10*/  FMUL R12, R38.reuse, R16 ;  /* 0x00000010260c7220 */ /* 0x040fe20000400000 */
[----:B------:R-:W-:Y:S01]  /*9c20*/  FMUL R13, R38, R17 ;  /* 0x00000011260d7220 */ /* 0x000fe20000400000 */
[----:B------:R1:W-:Y:S01]  /*9c30*/  STS.128 [R96+0x6000], R104 ;  /* 0x0060006860007388 */ /* 0x0003e20000000c00 */
[----:B------:R-:W-:Y:S01]  /*9c40*/  LOP3.LUT R64, R67, 0xffff0000, RZ, 0xc0, !PT ;  /* 0xffff000043407812 */ /* 0x000fe200078ec0ff */
[C---:B------:R-:W-:Y:S01]  /*9c50*/  FFMA R3, R41.reuse, R50, R3 ;  /* 0x0000003229037223 */ /* 0x040fe20000000003 */
[----:B------:R-:W-:Y:S01]  /*9c60*/  SHF.L.U32 R65, R72, 0x10, RZ ;  /* 0x0000001048417819 */ /* 0x000fe200000006ff */
[C---:B------:R-:W-:Y:S01]  /*9c70*/  FFMA R15, R41.reuse, R52, R15 ;  /* 0x00000034290f7223 */ /* 0x040fe2000000000f */
[----:B------:R-:W-:Y:S01]  /*9c80*/  F2FP.BF16.F32.PACK_AB R108, R2, R0 ;  /* 0x00000000026c723e */ /* 0x000fe200000010ff */
[C---:B------:R-:W-:Y:S01]  /*9c90*/  FFMA R12, R41.reuse, R53, R12 ;  /* 0x00000035290c7223 */ /* 0x040fe2000000000c */
[C---:B------:R-:W-:Y:S01]  /*9ca0*/  FFMA R13, R41.reuse, R54, R13 ;  /* 0x00000036290d7223 */ /* 0x040fe2000000000d */
[C---:B------:R-:W-:Y:S01]  /*9cb0*/  FMUL R14, R38.reuse, R18 ;  /* 0x00000012260e7220 */ /* 0x040fe20000400000 */
[C---:B------:R-:W-:Y:S01]  /*9cc0*/  FMUL R19, R38.reuse, R19 ;  /* 0x0000001326137220 */ /* 0x040fe20000400000 */
[C---:B------:R-:W-:Y:S01]  /*9cd0*/  FMUL R16, R38.reuse, R20 ;  /* 0x0000001426107220 */ /* 0x040fe20000400000 */
[C---:B------:R-:W-:Y:S01]  /*9ce0*/  FMUL R17, R38.reuse, R21 ;  /* 0x0000001526117220 */ /* 0x040fe20000400000 */
[C---:B------:R-:W-:Y:S01]  /*9cf0*/  FFMA R14, R41.reuse, R55, R14 ;  /* 0x00000037290e7223 */ /* 0x040fe2000000000e */
        /* <DEDUP_REMOVED lines=9> */
[----:B------:R-:W-:Y:S01]  /*9d90*/  FFMA R23, R41, R60, R23 ;  /* 0x0000003c29177223 */ /* 0x000fe20000000017 */
[C---:B------:R-:W-:Y:S01]  /*9da0*/  FMUL R27, R38.reuse, R27 ;  /* 0x0000001b261b7220 */ /* 0x040fe20000400000 */
[----:B------:R-:W-:Y:S01]  /*9db0*/  F2FP.BF16.F32.PACK_AB R109, R15, R3 ;  /* 0x000000030f6d723e */ /* 0x000fe200000010ff */
[----:B------:R-:W-:Y:S01]  /*9dc0*/  FFMA R20, R41, R61, R20 ;  /* 0x0000003d29147223 */ /* 0x000fe20000000014 */
[----:B------:R-:W-:Y:S01]  /*9dd0*/  F2FP.BF16.F32.PACK_AB R110, R13, R12 ;  /* 0x0000000c0d6e723e */ /* 0x000fe200000010ff */
[----:B------:R-:W-:Y:S01]  /*9de0*/  FMUL R24, R38, R28 ;  /* 0x0000001c26187220 */ /* 0x000fe20000400000 */
[----:B------:R-:W-:Y:S01]  /*9df0*/  F2FP.BF16.F32.PACK_AB R111, R19, R14 ;  /* 0x0000000e136f723e */ /* 0x000fe200000010ff */
[----:B------:R-:W-:Y:S01]  /*9e00*/  FFMA R21, R41, R62, R21 ;  /* 0x0000003e29157223 */ /* 0x000fe20000000015 */
[----:B------:R-:W-:Y:S01]  /*9e10*/  LOP3.LUT R66, R72, 0xffff0000, RZ, 0xc0, !PT ;  /* 0xffff000048427812 */ /* 0x000fe200078ec0ff */
[C---:B------:R-:W-:Y:S01]  /*9e20*/  FMUL R25, R38.reuse, R29 ;  /* 0x0000001d26197220 */ /* 0x040fe20000400000 */
[----:B------:R-:W-:Y:S01]  /*9e30*/  SHF.L.U32 R67, R73, 0x10, RZ ;  /* 0x0000001049437819 */ /* 0x000fe200000006ff */
[----:B------:R1:W-:Y:S01]  /*9e40*/  STS.128 [R95+0x6010], R108 ;  /* 0x0060106c5f007388 */ /* 0x0003e20000000c00 */
[----:B------:R-:W-:Y:S01]  /*9e50*/  FFMA R22, R41, R63, R22 ;  /* 0x0000003f29167223 */ /* 0x000fe20000000016 */
[----:B------:R-:W-:Y:S01]  /*9e60*/  LOP3.LUT R68, R73, 0xffff0000, RZ, 0xc0, !PT ;  /* 0xffff000049447812 */ /* 0x000fe200078ec0ff */
[----:B------:R-:W-:Y:S01]  /*9e70*/  FMUL R26, R38, R30 ;  /* 0x0000001e261a7220 */ /* 0x000fe20000400000 */
[C---:B------:R-:W-:Y:S01]  /*9e80*/  FFMA R27, R41.reuse, R64, R27 ;  /* 0x00000040291b7223 */ /* 0x040fe2000000001b */
[----:B------:R-:W-:Y:S01]  /*9e90*/  SHF.L.U32 R69, R74, 0x10, RZ ;  /* 0x000000104a457819 */ /* 0x000fe200000006ff */
[----:B------:R-:W-:Y:S01]  /*9ea0*/  FMUL R31, R38, R31 ;  /* 0x0000001f261f7220 */ /* 0x000fe20000400000 */
[C---:B------:R-:W-:Y:S01]  /*9eb0*/  FFMA R24, R41.reuse, R65, R24 ;  /* 0x0000004129187223 */ /* 0x040fe20000000018 */
[----:B------:R-:W-:Y:S01]  /*9ec0*/  LOP3.LUT R70, R74, 0xffff0000, RZ, 0xc0, !PT ;  /* 0xffff00004a467812 */ /* 0x000fe200078ec0ff */
[C---:B------:R-:W-:Y:S01]  /*9ed0*/  FMUL R28, R38.reuse, R32 ;  /* 0x00000020261c7220 */ /* 0x040fe20000400000 */
[----:B------:R-:W-:Y:S01]  /*9ee0*/  FFMA R25, R41, R66, R25 ;  /* 0x0000004229197223 */ /* 0x000fe20000000019 */
[----:B------:R-:W-:Y:S01]  /*9ef0*/  SHF.L.U32 R71, R75, 0x10, RZ ;  /* 0x000000104b477819 */ /* 0x000fe200000006ff */
[C---:B------:R-:W-:Y:S01]  /*9f00*/  FMUL R29, R38.reuse, R33 ;  /* 0x00000021261d7220 */ /* 0x040fe20000400000 */
[----:B------:R-:W-:Y:S01]  /*9f10*/  FFMA R26, R41, R67, R26 ;  /* 0x00000043291a7223 */ /* 0x000fe2000000001a */
[----:B------:R-:W-:Y:S01]  /*9f20*/  LOP3.LUT R72, R75, 0xffff0000, RZ, 0xc0, !PT ;  /* 0xffff00004b487812 */ /* 0x000fe200078ec0ff */
        /* <DEDUP_REMOVED lines=8> */
[----:B------:R-:W-:Y:S01]  /*9fb0*/  FFMA R30, R41, R71, R30 ;  /* 0x00000047291e7223 */ /* 0x000fe2000000001e */
[----:B------:R-:W-:Y:S01]  /*9fc0*/  F2FP.BF16.F32.PACK_AB R115, R27, R22 ;  /* 0x000000161b73723e */ /* 0x000fe200000010ff */
[----:B------:R-:W-:Y:S01]  /*9fd0*/  FFMA R35, R41, R72, R35 ;  /* 0x0000004829237223 */ /* 0x000fe20000000023 */
[----:B------:R-:W-:Y:S02]  /*9fe0*/  F2FP.BF16.F32.PACK_AB R100, R25, R24 ;  /* 0x000000181964723e */ /* 0x000fe400000010ff */
[----:B------:R-:W-:Y:S01]  /*9ff0*/  F2FP.BF16.F32.PACK_AB R101, R31, R26 ;  /* 0x0000001a1f65723e */ /* 0x000fe200000010ff */
[----:B------:R1:W-:Y:S01]  /*a000*/  STS.128 [R94+0x6020], R112 ;  /* 0x006020705e007388 */ /* 0x0003e20000000c00 */
        /* <DEDUP_REMOVED lines=21> */
.L_x_154:
[----:B------:R-:W-:Y:S05]  /*a160*/  BSYNC.RECONVERGENT B0 ;  /* 0x0000000000007941 */ /* 0x000fea0003800200 */
.L_x_153:
[----:B------:R-:W-:Y:S01]  /*a170*/  BAR.SYNC.DEFER_BLOCKING 0x1, 0x80 ;  /* 0x0042000000007b1d */ /* 0x000fe20000010000 */
[----:B------:R-:W-:Y:S01]  /*a180*/  UISETP.NE.AND UP0, UPT, UR47, -0x4, UPT ;  /* 0xfffffffc2f00788c */ /* 0x000fe2000bf05270 */
[----:B------:R-:W-:Y:S08]  /*a190*/  IADD3 R0, PT, PT, R36, 0x1, RZ ;  /* 0x0000000124007810 */ /* 0x000ff00007ffe0ff */
[----:B------:R-:W-:Y:S05]  /*a1a0*/  BRA.U !UP0, `(.L_x_155) ;  /* 0x0000000108287547 */ /* 0x000fea000b800000 */
[----:B------:R-:W-:Y:S01]  /*a1b0*/  ISETP.NE.AND P0, PT, R99, RZ, PT ;  /* 0x000000ff6300720c */ /* 0x000fe20003f05270 */
[----:B------:R-:W-:Y:S01]  /*a1c0*/  IMAD.U32 R3, RZ, RZ, UR46 ;  /* 0x0000002eff037e24 */ /* 0x000fe2000f8e00ff */
[----:B------:R-:W-:Y:S01]  /*a1d0*/  UIADD3 UR4, UPT, UPT, UR46, 0x1, URZ ;  /* 0x000000012e047890 */ /* 0x000fe2000fffe0ff */
[----:B------:R-:W-:Y:S03]  /*a1e0*/  IMAD.U32 R2, RZ, RZ, UR57 ;  /* 0x00000039ff027e24 */ /* 0x000fe6000f8e00ff */
[----:B------:R-:W-:Y:S04]  /*a1f0*/  UISETP.NE.AND UP0, UPT, UR4, 0x4, UPT ;  /* 0x000000040400788c */ /* 0x000fe8000bf05270 */
[----:B------:R-:W-:Y:S03]  /*a200*/  USEL UR46, UR4, URZ, UP0 ;  /* 0x000000ff042e7287 */ /* 0x000fe60008000000 */
[----:B------:R-:W-:Y:S05]  /*a210*/  @P0 LEA R3, R3, UR44, 0x3 ;  /* 0x0000002c03030c11 */ /* 0x000fea000f8e18ff */
[----:B------:R-:W-:Y:S05]  /*a220*/  @P0 VIADD R3, R3, 0xf0 ;  /* 0x000000f003030836 */ /* 0x000fea0000000000 */
[----:B------:R-:W-:Y:S04]  /*a230*/  @P0 PRMT R2, R2, 0x654, R3 ;  /* 0x0000065402020816 */ /* 0x000fe80000000003 */
[----:B------:R3:W-:Y:S03]  /*a240*/  @P0 SYNCS.ARRIVE.TRANS64.RED.A1T0 RZ, [R2+URZ], RZ ;  /* 0x000000ff02ff09a7 */ /* 0x0007e600081004ff */
.L_x_155:
[----:B------:R-:W-:Y:S01]  /*a250*/  R2UR UR4, R86 ;  /* 0x00000000560472ca */ /* 0x000fe200000e0000 */
[----:B------:R-:W-:Y:S01]  /*a260*/  UISETP.NE.AND UP0, UPT, UR62, URZ, UPT ;  /* 0x000000ff3e00728c */ /* 0x000fe2000bf05270 */
[----:B------:R-:W-:Y:S01]  /*a270*/  ISETP.NE.AND P0, PT, R89, 0x2, PT ;  /* 0x000000025900780c */ /* 0x000fe20003f05270 */
[----:B------:R-:W-:Y:S01]  /*a280*/  UIADD3 UR47, UPT, UPT, UR47, 0x4, URZ ;  /* 0x000000042f2f7890 */ /* 0x000fe2000fffe0ff */
[----:B------:R-:W-:Y:S01]  /*a290*/  ISETP.NE.AND P1, PT, R0, 0x2, PT ;  /* 0x000000020000780c */ /* 0x000fe20003f25270 */
[----:B------:R-:W-:Y:S01]  /*a2a0*/  UIADD3 UR12, UPT, UPT, UR37, UR63, URZ ;  /* 0x0000003f250c7290 */ /* 0x000fe2000fffe0ff */
[----:B---3--:R-:W-:Y:S01]  /*a2b0*/  SEL R2, RZ, 0x1, P0 ;  /* 0x00000001ff027807 */ /* 0x008fe20000000000 */
[----:B------:R-:W-:Y:S01]  /*a2c0*/  UMOV UR36, UR61 ;  /* 0x0000003d00247c82 */ /* 0x000fe20008000000 */
[----:B------:R-:W-:Y:S02]  /*a2d0*/  SEL R3, RZ, 0x1, P1 ;  /* 0x00000001ff037807 */ /* 0x000fe40000800000 */
[----:B------:R-:W-:Y:S02]  /*a2e0*/  LOP3.LUT R91, R91, R2, RZ, 0x3c, !PT ;  /* 0x000000025b5b7212 */ /* 0x000fe400078e3cff */
[----:B------:R-:W-:Y:S01]  /*a2f0*/  LOP3.LUT R92, R92, R3, RZ, 0x3c, !PT ;  /* 0x000000035c5c7212 */ /* 0x000fe200078e3cff */
[----:B------:R-:W-:Y:S01]  /*a300*/  UIADD3 UR20, UPT, UPT, UR38, UR4, URZ ;  /* 0x0000000426147290 */ /* 0x000fe2000fffe0ff */
[----:B------:R-:W-:Y:S02]  /*a310*/  SEL R89, R89, RZ, P0 ;  /* 0x000000ff59597207 */ /* 0x000fe40000000000 */
[----:B------:R-:W-:Y:S01]  /*a320*/  SEL R36, R0, RZ, P1 ;  /* 0x000000ff00247207 */ /* 0x000fe20000800000 */
[----:B------:R-:W-:Y:S08]  /*a330*/  BRA.U UP0, `(.L_x_156) ;  /* 0xffffffbd00fc7547 */ /* 0x000ff0000b83ffff */
[----:B------:R-:W3:Y:S01]  /*a340*/  LDCU.64 UR4, c[0x0][0xc88] ;  /* 0x00019100ff0477ac */ /* 0x000ee20008000a00 */
[----:B------:R-:W4:Y:S01]  /*a350*/  LDCU.64 UR6, c[0x0][0xc90] ;  /* 0x00019200ff0677ac */ /* 0x000f220008000a00 */
[----:B---3--:R-:W-:Y:S02]  /*a360*/  ISETP.NE.U32.AND P2, PT, RZ, UR4, PT ;  /* 0x00000004ff007c0c */ /* 0x008fe4000bf45070 */
[----:B----4-:R-:W-:Y:S02]  /*a370*/  ISETP.NE.U32.AND P1, PT, RZ, UR6, PT ;  /* 0x00000006ff007c0c */ /* 0x010fe4000bf25070 */
[----:B------:R-:W-:Y:S02]  /*a380*/  ISETP.NE.AND.EX P2, PT, RZ, UR5, PT, P2 ;  /* 0x00000005ff007c0c */ /* 0x000fe4000bf45320 */
[----:B------:R-:W-:-:S13]  /*a390*/  ISETP.NE.AND.EX P0, PT, RZ, UR7, PT, P1 ;  /* 0x00000007ff007c0c */ /* 0x000fda000bf05310 */
[----:B------:R-:W-:Y:S05]  /*a3a0*/  @P2 BRA P0, `(.L_x_157) ;  /* 0x00000000003c2947 */ /* 0x000fea0000000000 */
[----:B------:R-:W-:-:S13]  /*a3b0*/  ISETP.NE.AND.EX P1, PT, RZ, UR7, PT, P1 ;  /* 0x00000007ff007c0c */ /* 0x000fda000bf25310 */
[----:B------:R-:W-:Y:S05]  /*a3c0*/  @P1 BRA `(.L_x_158) ;  /* 0x00000000000c1947 */ /* 0x000fea0003800000 */
[----:B------:R-:W-:-:S13]  /*a3d0*/  FSETP.NEU.AND P0, PT, R41, RZ, PT ;  /* 0x000000ff2900720b */ /* 0x000fda0003f0d000 */
[----:B------:R-:W-:Y:S05]  /*a3e0*/  @!P0 EXIT ;  /* 0x000000000000894d */ /* 0x000fea0003800000 */
[----:B------:R-:W-:Y:S05]  /*a3f0*/  BRA `(.L_x_157) ;  /* 0x0000000000287947 */ /* 0x000fea0003800000 */
.L_x_158:
[----:B------:R-:W-:Y:S01]  /*a400*/  ISETP.NE.AND P0, PT, R88, RZ, PT ;  /* 0x000000ff5800720c */ /* 0x000fe20003f05270 */
[----:B------:R-:W-:-:S12]  /*a410*/  BSSY.RECONVERGENT B0, `(.L_x_157) ;  /* 0x0000008000007945 */ /* 0x000fd80003800200 */
[----:B------:R-:W-:Y:S05]  /*a420*/  @P0 BRA `(.L_x_159) ;  /* 0x0000000000100947 */ /* 0x000fea0003800000 */
[----:B------:R-:W-:-:S04]  /*a430*/  ISETP.NE.U32.AND P0, PT, RZ, UR4, PT ;  /* 0x00000004ff007c0c */ /* 0x000fc8000bf05070 */
[----:B------:R-:W-:-:S13]  /*a440*/  ISETP.NE.AND.EX P0, PT, RZ, UR5, PT, P0 ;  /* 0x00000005ff007c0c */ /* 0x000fda000bf05300 */
[----:B------:R-:W-:Y:S05]  /*a450*/  @!P0 EXIT ;  /* 0x000000000000894d */ /* 0x000fea0003800000 */
[----:B------:R-:W-:Y:S05]  /*a460*/  BRA `(.L_x_160) ;  /* 0x0000000000087947 */ /* 0x000fea0003800000 */
.L_x_159:
[----:B------:R-:W-:-:S13]  /*a470*/  FSETP.NEU.AND P0, PT, R41, RZ, PT ;  /* 0x000000ff2900720b */ /* 0x000fda0003f0d000 */
[----:B------:R-:W-:Y:S05]  /*a480*/  @!P0 EXIT ;  /* 0x000000000000894d */ /* 0x000fea0003800000 */
.L_x_160:
[----:B------:R-:W-:Y:S05]  /*a490*/  BSYNC.RECONVERGENT B0 ;  /* 0x0000000000007941 */ /* 0x000fea0003800200 */
.L_x_157:
[----:B------:R-:W-:Y:S01]  /*a4a0*/  ULEA UR6, UR46, UR44, 0x3 ;  /* 0x0000002c2e067291 */ /* 0x000fe2000f8e18ff */
[----:B------:R-:W-:-:S04]  /*a4b0*/  DEPBAR.LE SB0, 0x0 ;  /* 0x000080000000791a */ /* 0x000fc80000000000 */
[----:B------:R-:W-:-:S04]  /*a4c0*/  UIADD3 UR6, UPT, UPT, UR6, 0xf0, URZ ;  /* 0x000000f006067890 */ /* 0x000fc8000fffe0ff */
[----:B------:R-:W-:-:S09]  /*a4d0*/  UPRMT UR6, UR57, 0x654, UR6 ;  /* 0x0000065439067896 */ /* 0x000fd20008000006 */
[----:B------:R-:W-:Y:S01]  /*a4e0*/  SYNCS.ARRIVE.TRANS64.RED.A1T0 RZ, [UR6], RZ ;  /* 0x000000ffffff79a7 */ /* 0x000fe20008100406 */
[----:B------:R-:W-:Y:S05]  /*a4f0*/  EXIT ;  /* 0x000000000000794d */ /* 0x000fea0003800000 */
.L_x_25:
[----:B--2---:R2:W3:Y:S02]  /*a500*/  SYNCS.PHASECHK.TRANS64.TRYWAIT P0, [R3+URZ+0x170], R2 ;  /* 0x00017002030075a7 */ /* 0x0044e400080011ff */
[----:B---3--:R-:W-:Y:S05]  /*a510*/  @!P0 NANOSLEEP.SYNCS 0x989680 ;  /* 0x009896800000895d */ /* 0x008fea0003900000 */
[----:B------:R-:W3:Y:S02]  /*a520*/  @!P0 SYNCS.PHASECHK.TRANS64 P0, [R3+URZ+0x170], R2 ;  /* 0x00017002030085a7 */ /* 0x000ee400080010ff */
[----:B---3--:R-:W-:Y:S05]  /*a530*/  @!P0 BRA `(.L_x_25) ;  /* 0xfffffffc00f08947 */ /* 0x008fea000383ffff */
[----:B------:R-:W-:Y:S05]  /*a540*/  BRA `(.L_x_161) ;  /* 0xffffff7400e47947 */ /* 0x000fea000383ffff */
.L_x_28:
[----:B-1----:R-:W-:-:S07]  /*a550*/  MOV R0, UR6 ;  /* 0x0000000600007c02 */ /* 0x002fce0008000f00 */
.L_x_162:
[----:B-1----:R1:W2:Y:S02]  /*a560*/  SYNCS.PHASECHK.TRANS64.TRYWAIT P0, [R0+URZ+0x68], R3 ;  /* 0x00006803000075a7 */ /* 0x0022a400080011ff */
[----:B--2---:R-:W-:Y:S05]  /*a570*/  @!P0 NANOSLEEP.SYNCS 0x989680 ;  /* 0x009896800000895d */ /* 0x004fea0003900000 */
[----:B------:R-:W2:Y:S02]  /*a580*/  @!P0 SYNCS.PHASECHK.TRANS64 P0, [R0+URZ+0x68], R3 ;  /* 0x00006803000085a7 */ /* 0x000ea400080010ff */
[----:B--2---:R-:W-:Y:S05]  /*a590*/  @!P0 BRA `(.L_x_162) ;  /* 0xfffffffc00f08947 */ /* 0x004fea000383ffff */
[----:B------:R-:W-:Y:S05]  /*a5a0*/  BRA `(.L_x_27) ;  /* 0xffffff7800507947 */ /* 0x000fea000383ffff */
.L_x_37:
[----:B-1----:R-:W-:-:S07]  /*a5b0*/  MOV R0, UR14 ;  /* 0x0000000e00007c02 */ /* 0x002fce0008000f00 */
.L_x_163:
[----:B-1----:R1:W2:Y:S02]  /*a5c0*/  SYNCS.PHASECHK.TRANS64.TRYWAIT P0, [R0+URZ+0x68], R3 ;  /* 0x00006803000075a7 */ /* 0x0022a400080011ff */
[----:B--2---:R-:W-:Y:S05]  /*a5d0*/  @!P0 NANOSLEEP.SYNCS 0x989680 ;  /* 0x009896800000895d */ /* 0x004fea0003900000 */
[----:B------:R-:W2:Y:S02]  /*a5e0*/  @!P0 SYNCS.PHASECHK.TRANS64 P0, [R0+URZ+0x68], R3 ;  /* 0x00006803000085a7 */ /* 0x000ea400080010ff */
[----:B--2---:R-:W-:Y:S05]  /*a5f0*/  @!P0 BRA `(.L_x_163) ;  /* 0xfffffffc00f08947 */ /* 0x004fea000383ffff */
[----:B------:R-:W-:Y:S05]  /*a600*/  BRA `(.L_x_36) ;  /* 0xffffff7c00707947 */ /* 0x000fea000383ffff */
.L_x_44:
[----:B-1----:R1:W4:Y:S02]  /*a610*/  SYNCS.PHASECHK.TRANS64.TRYWAIT P0, [R3+URZ+0x120], R0 ;  /* 0x00012000030075a7 */ /* 0x00232400080011ff */
[----:B----4-:R-:W-:Y:S05]  /*a620*/  @!P0 NANOSLEEP.SYNCS 0x989680 ;  /* 0x009896800000895d */ /* 0x010fea0003900000 */
[----:B------:R-:W4:Y:S02]  /*a630*/  @!P0 SYNCS.PHASECHK.TRANS64 P0, [R3+URZ+0x120], R0 ;  /* 0x00012000030085a7 */ /* 0x000f2400080010ff */
[----:B----4-:R-:W-:Y:S05]  /*a640*/  @!P0 BRA `(.L_x_44) ;  /* 0xfffffffc00f08947 */ /* 0x010fea000383ffff */
[----:B------:R-:W-:Y:S05]  /*a650*/  BRA `(.L_x_164) ;  /* 0xffffff8000707947 */ /* 0x000fea000383ffff */
.L_x_48:
[----:B-1----:R-:W-:-:S07]  /*a660*/  MOV R0, UR4 ;  /* 0x0000000400007c02 */ /* 0x002fce0008000f00 */
.L_x_165:
[----:B-1----:R1:W2:Y:S02]  /*a670*/  SYNCS.PHASECHK.TRANS64.TRYWAIT P0, [R0+URZ], R3 ;  /* 0x00000003000075a7 */ /* 0x0022a400080011ff */
[----:B--2---:R-:W-:Y:S05]  /*a680*/  @!P0 NANOSLEEP.SYNCS 0x989680 ;  /* 0x009896800000895d */ /* 0x004fea0003900000 */
[----:B------:R-:W2:Y:S02]  /*a690*/  @!P0 SYNCS.PHASECHK.TRANS64 P0, [R0+URZ], R3 ;  /* 0x00000003000085a7 */ /* 0x000ea400080010ff */
[----:B--2---:R-:W-:Y:S05]  /*a6a0*/  @!P0 BRA `(.L_x_165) ;  /* 0xfffffffc00f08947 */ /* 0x004fea000383ffff */
[----:B------:R-:W-:Y:S05]  /*a6b0*/  BRA `(.L_x_166) ;  /* 0xffffff8800187947 */ /* 0x000fea000383ffff */
.L_x_49:
[----:B------:R-:W-:-:S07]  /*a6c0*/  MOV R0, UR5 ;  /* 0x0000000500007c02 */ /* 0x000fce0008000f00 */
.L_x_167:
[----:B-1----:R1:W2:Y:S02]  /*a6d0*/  SYNCS.PHASECHK.TRANS64.TRYWAIT P0, [R0+URZ], R3 ;  /* 0x00000003000075a7 */ /* 0x0022a400080011ff */
[----:B--2---:R-:W-:Y:S05]  /*a6e0*/  @!P0 NANOSLEEP.SYNCS 0x989680 ;  /* 0x009896800000895d */ /* 0x004fea0003900000 */
[----:B------:R-:W2:Y:S02]  /*a6f0*/  @!P0 SYNCS.PHASECHK.TRANS64 P0, [R0+URZ], R3 ;  /* 0x00000003000085a7 */ /* 0x000ea400080010ff */
[----:B--2---:R-:W-:Y:S05]  /*a700*/  @!P0 BRA `(.L_x_167) ;  /* 0xfffffffc00f08947 */ /* 0x004fea000383ffff */
[----:B------:R-:W-:Y:S05]  /*a710*/  BRA `(.L_x_168) ;  /* 0xffffff8800247947 */ /* 0x000fea000383ffff */
.L_x_50:
[----:B------:R-:W-:-:S07]  /*a720*/  MOV R0, UR5 ;  /* 0x0000000500007c02 */ /* 0x000fce0008000f00 */
.L_x_169:
[----:B-1----:R1:W2:Y:S02]  /*a730*/  SYNCS.PHASECHK.TRANS64.TRYWAIT P0, [R0+URZ], R3 ;  /* 0x00000003000075a7 */ /* 0x0022a400080011ff */
[----:B--2---:R-:W-:Y:S05]  /*a740*/  @!P0 NANOSLEEP.SYNCS 0x989680 ;  /* 0x009896800000895d */ /* 0x004fea0003900000 */
[----:B------:R-:W2:Y:S02]  /*a750*/  @!P0 SYNCS.PHASECHK.TRANS64 P0, [R0+URZ], R3 ;  /* 0x00000003000085a7 */ /* 0x000ea400080010ff */
[----:B--2---:R-:W-:Y:S05]  /*a760*/  @!P0 BRA `(.L_x_169) ;  /* 0xfffffffc00f08947 */ /* 0x004fea000383ffff */
[----:B------:R-:W-:Y:S05]  /*a770*/  BRA `(.L_x_170) ;  /* 0xffffff8800307947 */ /* 0x000fea000383ffff */
.L_x_51:
[----:B------:R-:W-:-:S07]  /*a780*/  MOV R0, UR5 ;  /* 0x0000000500007c02 */ /* 0x000fce0008000f00 */
.L_x_171:
[----:B-1----:R1:W2:Y:S02]  /*a790*/  SYNCS.PHASECHK.TRANS64.TRYWAIT P0, [R0+URZ], R3 ;  /* 0x00000003000075a7 */ /* 0x0022a400080011ff */
[----:B--2---:R-:W-:Y:S05]  /*a7a0*/  @!P0 NANOSLEEP.SYNCS 0x989680 ;  /* 0x009896800000895d */ /* 0x004fea0003900000 */
[----:B------:R-:W2:Y:S02]  /*a7b0*/  @!P0 SYNCS.PHASECHK.TRANS64 P0, [R0+URZ], R3 ;  /* 0x00000003000085a7 */ /* 0x000ea400080010ff */
[----:B--2---:R-:W-:Y:S05]  /*a7c0*/  @!P0 BRA `(.L_x_171) ;  /* 0xfffffffc00f08947 */ /* 0x004fea000383ffff */
[----:B------:R-:W-:Y:S05]  /*a7d0*/  BRA `(.L_x_172) ;  /* 0xffffff88003c7947 */ /* 0x000fea000383ffff */
.L_x_52:
[----:B------:R-:W-:-:S07]  /*a7e0*/  MOV R0, UR5 ;  /* 0x0000000500007c02 */ /* 0x000fce0008000f00 */
.L_x_173:
[----:B-1----:R1:W2:Y:S02]  /*a7f0*/  SYNCS.PHASECHK.TRANS64.TRYWAIT P0, [R0+URZ], R3 ;  /* 0x00000003000075a7 */ /* 0x0022a400080011ff */
[----:B--2---:R-:W-:Y:S05]  /*a800*/  @!P0 NANOSLEEP.SYNCS 0x989680 ;  /* 0x009896800000895d */ /* 0x004fea0003900000 */
[----:B------:R-:W2:Y:S02]  /*a810*/  @!P0 SYNCS.PHASECHK.TRANS64 P0, [R0+URZ], R3 ;  /* 0x00000003000085a7 */ /* 0x000ea400080010ff */
[----:B--2---:R-:W-:Y:S05]  /*a820*/  @!P0 BRA `(.L_x_173) ;  /* 0xfffffffc00f08947 */ /* 0x004fea000383ffff */
[----:B------:R-:W-:Y:S05]  /*a830*/  BRA `(.L_x_174) ;  /* 0xffffff8800487947 */ /* 0x000fea000383ffff */
.L_x_53:
[----:B------:R-:W-:-:S07]  /*a840*/  MOV R0, UR5 ;  /* 0x0000000500007c02 */ /* 0x000fce0008000f00 */
.L_x_175:
[----:B-1----:R1:W2:Y:S02]  /*a850*/  SYNCS.PHASECHK.TRANS64.TRYWAIT P0, [R0+URZ], R3 ;  /* 0x00000003000075a7 */ /* 0x0022a400080011ff */
[----:B--2---:R-:W-:Y:S05]  /*a860*/  @!P0 NANOSLEEP.SYNCS 0x989680 ;  /* 0x009896800000895d */ /* 0x004fea0003900000 */
[----:B------:R-:W2:Y:S02]  /*a870*/  @!P0 SYNCS.PHASECHK.TRANS64 P0, [R0+URZ], R3 ;  /* 0x00000003000085a7 */ /* 0x000ea400080010ff */
[----:B--2---:R-:W-:Y:S05]  /*a880*/  @!P0 BRA `(.L_x_175) ;  /* 0xfffffffc00f08947 */ /* 0x004fea000383ffff */
[----:B------:R-:W-:Y:S05]  /*a890*/  BRA `(.L_x_176) ;  /* 0xffffff8800547947 */ /* 0x000fea000383ffff */
.L_x_54:
[----:B------:R-:W-:-:S07]  /*a8a0*/  MOV R0, UR5 ;  /* 0x0000000500007c02 */ /* 0x000fce0008000f00 */
.L_x_177:
[----:B-1----:R1:W2:Y:S02]  /*a8b0*/  SYNCS.PHASECHK.TRANS64.TRYWAIT P0, [R0+URZ], R3 ;  /* 0x00000003000075a7 */ /* 0x0022a400080011ff */
[----:B--2---:R-:W-:Y:S05]  /*a8c0*/  @!P0 NANOSLEEP.SYNCS 0x989680 ;  /* 0x009896800000895d */ /* 0x004fea0003900000 */
[----:B------:R-:W2:Y:S02]  /*a8d0*/  @!P0 SYNCS.PHASECHK.TRANS64 P0, [R0+URZ], R3 ;  /* 0x00000003000085a7 */ /* 0x000ea400080010ff */
[----:B--2---:R-:W-:Y:S05]  /*a8e0*/  @!P0 BRA `(.L_x_177) ;  /* 0xfffffffc00f08947 */ /* 0x004fea000383ffff */
[----:B------:R-:W-:Y:S05]  /*a8f0*/  BRA `(.L_x_178) ;  /* 0xffffff8800607947 */ /* 0x000fea000383ffff */
.L_x_55:
[----:B------:R-:W-:-:S07]  /*a900*/  MOV R0, UR5 ;  /* 0x0000000500007c02 */ /* 0x000fce0008000f00 */
.L_x_179:
[----:B-1----:R1:W2:Y:S02]  /*a910*/  SYNCS.PHASECHK.TRANS64.TRYWAIT P0, [R0+URZ], R3 ;  /* 0x00000003000075a7 */ /* 0x0022a400080011ff */
[----:B--2---:R-:W-:Y:S05]  /*a920*/  @!P0 NANOSLEEP.SYNCS 0x989680 ;  /* 0x009896800000895d */ /* 0x004fea0003900000 */
[----:B------:R-:W2:Y:S02]  /*a930*/  @!P0 SYNCS.PHASECHK.TRANS64 P0, [R0+URZ], R3 ;  /* 0x00000003000085a7 */ /* 0x000ea400080010ff */
[----:B--2---:R-:W-:Y:S05]  /*a940*/  @!P0 BRA `(.L_x_179) ;  /* 0xfffffffc00f08947 */ /* 0x004fea000383ffff */
[----:B------:R-:W-:Y:S05]  /*a950*/  BRA `(.L_x_180) ;  /* 0xffffff88006c7947 */ /* 0x000fea000383ffff */
.L_x_56:
[----:B------:R-:W-:-:S07]  /*a960*/  MOV R0, UR5 ;  /* 0x0000000500007c02 */ /* 0x000fce0008000f00 */
.L_x_181:
[----:B-1----:R1:W2:Y:S02]  /*a970*/  SYNCS.PHASECHK.TRANS64.TRYWAIT P0, [R0+URZ], R3 ;  /* 0x00000003000075a7 */ /* 0x0022a400080011ff */
[----:B--2---:R-:W-:Y:S05]  /*a980*/  @!P0 NANOSLEEP.SYNCS 0x989680 ;  /* 0x009896800000895d */ /* 0x004fea0003900000 */
[----:B------:R-:W2:Y:S02]  /*a990*/  @!P0 SYNCS.PHASECHK.TRANS64 P0, [R0+URZ], R3 ;  /* 0x00000003000085a7 */ /* 0x000ea400080010ff */
[----:B--2---:R-:W-:Y:S05]  /*a9a0*/  @!P0 BRA `(.L_x_181) ;  /* 0xfffffffc00f08947 */ /* 0x004fea000383ffff */
[----:B------:R-:W-:Y:S05]  /*a9b0*/  BRA `(.L_x_182) ;  /* 0xffffff8800787947 */ /* 0x000fea000383ffff */
.L_x_57:
[----:B------:R-:W-:-:S07]  /*a9c0*/  MOV R0, UR5 ;  /* 0x0000000500007c02 */ /* 0x000fce0008000f00 */
.L_x_183:
[----:B-1----:R1:W2:Y:S02]  /*a9d0*/  SYNCS.PHASECHK.TRANS64.TRYWAIT P0, [R0+URZ], R3 ;  /* 0x00000003000075a7 */ /* 0x0022a400080011ff */
[----:B--2---:R-:W-:Y:S05]  /*a9e0*/  @!P0 NANOSLEEP.SYNCS 0x989680 ;  /* 0x009896800000895d */ /* 0x004fea0003900000 */
[----:B------:R-:W2:Y:S02]  /*a9f0*/  @!P0 SYNCS.PHASECHK.TRANS64 P0, [R0+URZ], R3 ;  /* 0x00000003000085a7 */ /* 0x000ea400080010ff */
[----:B--2---:R-:W-:Y:S05]  /*aa00*/  @!P0 BRA `(.L_x_183) ;  /* 0xfffffffc00f08947 */ /* 0x004fea000383ffff */
[----:B------:R-:W-:Y:S05]  /*aa10*/  BRA `(.L_x_184) ;  /* 0xffffff8800847947 */ /* 0x000fea000383ffff */
.L_x_58:
[----:B------:R-:W-:-:S07]  /*aa20*/  MOV R0, UR5 ;  /* 0x0000000500007c02 */ /* 0x000fce0008000f00 */
.L_x_185:
[----:B-1----:R1:W2:Y:S02]  /*aa30*/  SYNCS.PHASECHK.TRANS64.TRYWAIT P0, [R0+URZ], R3 ;  /* 0x00000003000075a7 */ /* 0x0022a400080011ff */
[----:B--2---:R-:W-:Y:S05]  /*aa40*/  @!P0 NANOSLEEP.SYNCS 0x989680 ;  /* 0x009896800000895d */ /* 0x004fea0003900000 */
[----:B------:R-:W2:Y:S02]  /*aa50*/  @!P0 SYNCS.PHASECHK.TRANS64 P0, [R0+URZ], R3 ;  /* 0x00000003000085a7 */ /* 0x000ea400080010ff */
[----:B--2---:R-:W-:Y:S05]  /*aa60*/  @!P0 BRA `(.L_x_185) ;  /* 0xfffffffc00f08947 */ /* 0x004fea000383ffff */
[----:B------:R-:W-:Y:S05]  /*aa70*/  BRA `(.L_x_186) ;  /* 0xffffff8800907947 */ /* 0x000fea000383ffff */
.L_x_59:
[----:B------:R-:W-:-:S07]  /*aa80*/  MOV R0, UR5 ;  /* 0x0000000500007c02 */ /* 0x000fce0008000f00 */
.L_x_187:
[----:B-1----:R1:W2:Y:S02]  /*aa90*/  SYNCS.PHASECHK.TRANS64.TRYWAIT P0, [R0+URZ], R3 ;  /* 0x00000003000075a7 */ /* 0x0022a400080011ff */
[----:B--2---:R-:W-:Y:S05]  /*aaa0*/  @!P0 NANOSLEEP.SYNCS 0x989680 ;  /* 0x009896800000895d */ /* 0x004fea0003900000 */
[----:B------:R-:W2:Y:S02]  /*aab0*/  @!P0 SYNCS.PHASECHK.TRANS64 P0, [R0+URZ], R3 ;  /* 0x00000003000085a7 */ /* 0x000ea400080010ff */
[----:B--2---:R-:W-:Y:S05]  /*aac0*/  @!P0 BRA `(.L_x_187) ;  /* 0xfffffffc00f08947 */ /* 0x004fea000383ffff */
[----:B------:R-:W-:Y:S05]  /*aad0*/  BRA `(.L_x_188) ;  /* 0xffffff88009c7947 */ /* 0x000fea000383ffff */
.L_x_62:
[----:B-1----:R1:W2:Y:S02]  /*aae0*/  SYNCS.PHASECHK.TRANS64.TRYWAIT P0, [R2+URZ+0x160], R5 ;  /* 0x00016005020075a7 */ /* 0x0022a400080011ff */
[----:B--2---:R-:W-:Y:S05]  /*aaf0*/  @!P0 NANOSLEEP.SYNCS 0x989680 ;  /* 0x009896800000895d */ /* 0x004fea0003900000 */
[----:B------:R-:W2:Y:S02]  /*ab00*/  @!P0 SYNCS.PHASECHK.TRANS64 P0, [R2+URZ+0x160], R5 ;  /* 0x00016005020085a7 */ /* 0x000ea400080010ff */
[----:B--2---:R-:W-:Y:S05]  /*ab10*/  @!P0 BRA `(.L_x_62) ;  /* 0xfffffffc00f08947 */ /* 0x004fea000383ffff */
[----:B------:R-:W-:Y:S05]  /*ab20*/  BRA `(.L_x_189) ;  /* 0xffffff8800f87947 */ /* 0x000fea000383ffff */
.L_x_63:
[----:B------:R-:W-:-:S07]  /*ab30*/  MOV R2, UR4 ;  /* 0x0000000400027c02 */ /* 0x000fce0008000f00 */
.L_x_190:
[----:B-1----:R1:W2:Y:S02]  /*ab40*/  SYNCS.PHASECHK.TRANS64.TRYWAIT P0, [R2+URZ+0x130], R5 ;  /* 0x00013005020075a7 */ /* 0x0022a400080011ff */
[----:B--2---:R-:W-:Y:S05]  /*ab50*/  @!P0 NANOSLEEP.SYNCS 0x989680 ;  /* 0x009896800000895d */ /* 0x004fea0003900000 */
[----:B------:R-:W2:Y:S02]  /*ab60*/  @!P0 SYNCS.PHASECHK.TRANS64 P0, [R2+URZ+0x130], R5 ;  /* 0x00013005020085a7 */ /* 0x000ea400080010ff */
[----:B--2---:R-:W-:Y:S05]  /*ab70*/  @!P0 BRA `(.L_x_190) ;  /* 0xfffffffc00f08947 */ /* 0x004fea000383ffff */
[----:B------:R-:W-:Y:S05]  /*ab80*/  BRA `(.L_x_191) ;  /* 0xffffff8c00087947 */ /* 0x000fea000383ffff */
.L_x_64:
[----:B-1----:R1:W2:Y:S02]  /*ab90*/  SYNCS.PHASECHK.TRANS64.TRYWAIT P1, [R2+URZ+0x120], R5 ;  /* 0x00012005020075a7 */ /* 0x0022a400080211ff */
[----:B--2---:R-:W-:Y:S05]  /*aba0*/  @!P1 NANOSLEEP.SYNCS 0x989680 ;  /* 0x009896800000995d */ /* 0x004fea0003900000 */
[----:B------:R-:W2:Y:S02]  /*abb0*/  @!P1 SYNCS.PHASECHK.TRANS64 P1, [R2+URZ+0x120], R5 ;  /* 0x00012005020095a7 */ /* 0x000ea400080210ff */
[----:B--2---:R-:W-:Y:S05]  /*abc0*/  @!P1 BRA `(.L_x_64) ;  /* 0xfffffffc00f09947 */ /* 0x004fea000383ffff */
[----:B------:R-:W-:Y:S05]  /*abd0*/  BRA `(.L_x_192) ;  /* 0xffffff8c00387947 */ /* 0x000fea000383ffff */
.L_x_67:
[----:B------:R-:W-:-:S07]  /*abe0*/  MOV R0, UR4 ;  /* 0x0000000400007c02 */ /* 0x000fce0008000f00 */
.L_x_193:
[----:B-1----:R1:W2:Y:S02]  /*abf0*/  SYNCS.PHASECHK.TRANS64.TRYWAIT P0, [R0+URZ+0x130], R3 ;  /* 0x00013003000075a7 */ /* 0x0022a400080011ff */
[----:B--2---:R-:W-:Y:S05]  /*ac00*/  @!P0 NANOSLEEP.SYNCS 0x989680 ;  /* 0x009896800000895d */ /* 0x004fea0003900000 */
[----:B------:R-:W2:Y:S02]  /*ac10*/  @!P0 SYNCS.PHASECHK.TRANS64 P0, [R0+URZ+0x130], R3 ;  /* 0x00013003000085a7 */ /* 0x000ea400080010ff */
[----:B--2---:R-:W-:Y:S05]  /*ac20*/  @!P0 BRA `(.L_x_193) ;  /* 0xfffffffc00f08947 */ /* 0x004fea000383ffff */
[----:B------:R-:W-:Y:S05]  /*ac30*/  BRA `(.L_x_66) ;  /* 0xffffff8c008c7947 */ /* 0x000fea000383ffff */
.L_x_76:
[----:B-1----:R-:W-:-:S04]  /*ac40*/  MOV R0, UR5 ;  /* 0x0000000500007c02 */ /* 0x002fc80008000f00 */
[----:B------:R1:W2:Y:S03]  /*ac50*/  SYNCS.PHASECHK.TRANS64.TRYWAIT P0, [R0+URZ+0x8], R7 ;  /* 0x00000807000075a7 */ /* 0x0002a600080011ff */
[----:B--2---:R-:W-:Y:S05]  /*ac60*/  @!P0 NANOSLEEP.SYNCS 0x989680 ;  /* 0x009896800000895d */ /* 0x004fea0003900000 */
[----:B------:R-:W2:Y:S02]  /*ac70*/  @!P0 SYNCS.PHASECHK.TRANS64 P0, [R0+URZ+0x8], R7 ;  /* 0x00000807000085a7 */ /* 0x000ea400080010ff */
[----:B--2---:R-:W-:Y:S05]  /*ac80*/  @!P0 BRA `(.L_x_76) ;  /* 0xfffffffc00ec8947 */ /* 0x004fea000383ffff */
[----:B------:R-:W-:Y:S05]  /*ac90*/  BRA `(.L_x_75) ;  /* 0xffffff9000407947 */ /* 0x000fea000383ffff */
.L_x_78:
[----:B------:R-:W-:Y:S01]  /*aca0*/  BSSY B0, `(.L_x_194) ;  /* 0x0000006000007945 */ /* 0x000fe20003800000 */
[----:B------:R-:W-:-:S07]  /*acb0*/  MOV R15, 0xffffffff ;  /* 0xffffffff000f7802 */ /* 0x000fce0000000f00 */
[----:B-1---5:R-:W-:Y:S05]  /*acc0*/  WARPSYNC.COLLECTIVE R15, `(.L_x_195) ;  /* 0x000000000f0c7348 */ /* 0x022fea0003c00000 */
[----:B------:R-:W-:Y:S02]  /*acd0*/  ELECT P6, UR79, PT ;  /* 0x00000000004f782f */ /* 0x000fe400038c0000 */
[----:B------:R-:W-:Y:S01]  /*ace0*/  MOV R14, UR79 ;  /* 0x0000004f000e7c02 */ /* 0x000fe20008000f00 */
[----:B-1---5:R-:W-:Y:S10]  /*acf0*/  ENDCOLLECTIVE ;  /* 0x000000000000791b */ /* 0x022ff40003800000 */
.L_x_195:
[----:B------:R-:W-:Y:S05]  /*ad00*/  BSYNC B0 ;  /* 0x0000000000007941 */ /* 0x000fea0003800000 */
.L_x_194:
[----:B------:R-:W-:Y:S01]  /*ad10*/  PLOP3.LUT P0, PT, P6, PT, PT, 0x80, 0x8 ;  /* 0x000000000008781c */ /* 0x000fe2000370f070 */
[----:B------:R-:W-:-:S12]  /*ad20*/  BRA `(.L_x_196) ;  /* 0xffffff90006c7947 */ /* 0x000fd8000383ffff */
.L_x_80:
[----:B-1----:R-:W-:-:S04]  /*ad30*/  MOV R0, UR5 ;  /* 0x0000000500007c02 */ /* 0x002fc80008000f00 */
[----:B------:R1:W2:Y:S03]  /*ad40*/  SYNCS.PHASECHK.TRANS64.TRYWAIT P0, [R0+URZ+0x8], R5 ;  /* 0x00000805000075a7 */ /* 0x0002a600080011ff */
[----:B--2---:R-:W-:Y:S05]  /*ad50*/  @!P0 NANOSLEEP.SYNCS 0x989680 ;  /* 0x009896800000895d */ /* 0x004fea0003900000 */
[----:B------:R-:W2:Y:S02]  /*ad60*/  @!P0 SYNCS.PHASECHK.TRANS64 P0, [R0+URZ+0x8], R5 ;  /* 0x00000805000085a7 */ /* 0x000ea400080010ff */
[----:B--2---:R-:W-:Y:S05]  /*ad70*/  @!P0 BRA `(.L_x_80) ;  /* 0xfffffffc00ec8947 */ /* 0x004fea000383ffff */
[----:B------:R-:W-:Y:S05]  /*ad80*/  BRA `(.L_x_79) ;  /* 0xffffff9000707947 */ /* 0x000fea000383ffff */
.L_x_81:
[----:B-1----:R1:W2:Y:S02]  /*ad90*/  SYNCS.PHASECHK.TRANS64.TRYWAIT P0, [R0+URZ+0x120], R5 ;  /* 0x00012005000075a7 */ /* 0x0022a400080011ff */
[----:B--2---:R-:W-:Y:S05]  /*ada0*/  @!P0 NANOSLEEP.SYNCS 0x989680 ;  /* 0x009896800000895d */ /* 0x004fea0003900000 */
[----:B------:R-:W2:Y:S02]  /*adb0*/  @!P0 SYNCS.PHASECHK.TRANS64 P0, [R0+URZ+0x120], R5 ;  /* 0x00012005000085a7 */ /* 0x000ea400080010ff */
[----:B--2---:R-:W-:Y:S05]  /*adc0*/  @!P0 BRA `(.L_x_81) ;  /* 0xfffffffc00f08947 */ /* 0x004fea000383ffff */
[----:B------:R-:W-:Y:S05]  /*add0*/  BRA `(.L_x_197) ;  /* 0xffffff9400ac7947 */ /* 0x000fea000383ffff */
.L_x_83:
[----:B------:R-:W-:-:S07]  /*ade0*/  MOV R0, UR43 ;  /* 0x0000002b00007c02 */ /* 0x000fce0008000f00 */
.L_x_198:
[----:B-1----:R1:W2:Y:S02]  /*adf0*/  SYNCS.PHASECHK.TRANS64.TRYWAIT P0, [R0+URZ+0x150], R5 ;  /* 0x00015005000075a7 */ /* 0x0022a400080011ff */
[----:B--2---:R-:W-:Y:S05]  /*ae00*/  @!P0 NANOSLEEP.SYNCS 0x989680 ;  /* 0x009896800000895d */ /* 0x004fea0003900000 */
[----:B------:R-:W2:Y:S02]  /*ae10*/  @!P0 SYNCS.PHASECHK.TRANS64 P0, [R0+URZ+0x150], R5 ;  /* 0x00015005000085a7 */ /* 0x000ea400080010ff */
[----:B--2---:R-:W-:Y:S05]  /*ae20*/  @!P0 BRA `(.L_x_198) ;  /* 0xfffffffc00f08947 */ /* 0x004fea000383ffff */
[----:B------:R-:W-:Y:S05]  /*ae30*/  BRA `(.L_x_199) ;  /* 0xffffff9400f87947 */ /* 0x000fea000383ffff */
.L_x_86:
[----:B------:R-:W-:Y:S07]  /*ae40*/  MOV R0, UR7 ;  /* 0x0000000700007c02 */ /* 0x000fee0008000f00 */
.L_x_200:
[----:B-1----:R1:W2:Y:S02]  /*ae50*/  SYNCS.PHASECHK.TRANS64.TRYWAIT P0, [R0+URZ], R5 ;  /* 0x00000005000075a7 */ /* 0x0022a400080011ff */
[----:B--2---:R-:W-:Y:S05]  /*ae60*/  @!P0 NANOSLEEP.SYNCS 0x989680 ;  /* 0x009896800000895d */ /* 0x004fea0003900000 */
[----:B------:R-:W2:Y:S02]  /*ae70*/  @!P0 SYNCS.PHASECHK.TRANS64 P0, [R0+URZ], R5 ;  /* 0x00000005000085a7 */ /* 0x000ea400080010ff */
[----:B--2---:R-:W-:Y:S05]  /*ae80*/  @!P0 BRA `(.L_x_200) ;  /* 0xfffffffc00f08947 */ /* 0x004fea000383ffff */
[----:B------:R-:W-:Y:S05]  /*ae90*/  BRA `(.L_x_85) ;  /* 0xffffff98000c7947 */ /* 0x000fea000383ffff */
.L_x_90:
[----:B-1----:R-:W-:-:S07]  /*aea0*/  MOV R0, UR4 ;  /* 0x0000000400007c02 */ /* 0x002fce0008000f00 */
.L_x_201:
[----:B-1----:R1:W2:Y:S02]  /*aeb0*/  SYNCS.PHASECHK.TRANS64.TRYWAIT P0, [R0+URZ], R3 ;  /* 0x00000003000075a7 */ /* 0x0022a400080011ff */
[----:B--2---:R-:W-:Y:S05]  /*aec0*/  @!P0 NANOSLEEP.SYNCS 0x989680 ;  /* 0x009896800000895d */ /* 0x004fea0003900000 */
[----:B------:R-:W2:Y:S02]  /*aed0*/  @!P0 SYNCS.PHASECHK.TRANS64 P0, [R0+URZ], R3 ;  /* 0x00000003000085a7 */ /* 0x000ea400080010ff */
[----:B--2---:R-:W-:Y:S05]  /*aee0*/  @!P0 BRA `(.L_x_201) ;  /* 0xfffffffc00f08947 */ /* 0x004fea000383ffff */
[----:B------:R-:W-:Y:S05]  /*aef0*/  BRA `(.L_x_202) ;  /* 0xffffff9c000c7947 */ /* 0x000fea000383ffff */
.L_x_93:
[----:B------:R-:W-:-:S07]  /*af00*/  MOV R0, UR26 ;  /* 0x0000001a00007c02 */ /* 0x000fce0008000f00 */
.L_x_203:
[----:B-1----:R1:W2:Y:S02]  /*af10*/  SYNCS.PHASECHK.TRANS64.TRYWAIT P1, [R0+URZ+0x180], R3 ;  /* 0x00018003000075a7 */ /* 0x0022a400080211ff */
[----:B--2---:R-:W-:Y:S05]  /*af20*/  @!P1 NANOSLEEP.SYNCS 0x989680 ;  /* 0x009896800000995d */ /* 0x004fea0003900000 */
[----:B------:R-:W2:Y:S02]  /*af30*/  @!P1 SYNCS.PHASECHK.TRANS64 P1, [R0+URZ+0x180], R3 ;  /* 0x00018003000095a7 */ /* 0x000ea400080210ff */
[----:B--2---:R-:W-:Y:S05]  /*af40*/  @!P1 BRA `(.L_x_203) ;  /* 0xfffffffc00f09947 */ /* 0x004fea000383ffff */
[----:B------:R-:W-:Y:S05]  /*af50*/  BRA `(.L_x_204) ;  /* 0xffffff9c00587947 */ /* 0x000fea000383ffff */
.L_x_98:
[----:B--2---:R2:W3:Y:S02]  /*af60*/  SYNCS.PHASECHK.TRANS64.TRYWAIT P0, [R12+URZ+0x120], R9 ;  /* 0x000120090c0075a7 */ /* 0x0044e400080011ff */
[----:B---3--:R-:W-:Y:S05]  /*af70*/  @!P0 NANOSLEEP.SYNCS 0x989680 ;  /* 0x009896800000895d */ /* 0x008fea0003900000 */
[----:B------:R-:W3:Y:S02]  /*af80*/  @!P0 SYNCS.PHASECHK.TRANS64 P0, [R12+URZ+0x120], R9 ;  /* 0x000120090c0085a7 */ /* 0x000ee400080010ff */
[----:B---3--:R-:W-:Y:S05]  /*af90*/  @!P0 BRA `(.L_x_98) ;  /* 0xfffffffc00f08947 */ /* 0x008fea000383ffff */
[----:B------:R-:W-:Y:S05]  /*afa0*/  BRA `(.L_x_205) ;  /* 0xffffffa000807947 */ /* 0x000fea000383ffff */
.L_x_101:
[----:B------:R-:W-:Y:S07]  /*afb0*/  MOV R0, UR21 ;  /* 0x0000001500007c02 */ /* 0x000fee0008000f00 */
.L_x_206:
[----:B--2---:R2:W3:Y:S02]  /*afc0*/  SYNCS.PHASECHK.TRANS64.TRYWAIT P2, [R0+URZ+0x118], R11 ;  /* 0x0001180b000075a7 */ /* 0x0044e400080411ff */
[----:B---3--:R-:W-:Y:S05]  /*afd0*/  @!P2 NANOSLEEP.SYNCS 0x989680 ;  /* 0x009896800000a95d */ /* 0x008fea0003900000 */
[----:B------:R-:W3:Y:S02]  /*afe0*/  @!P2 SYNCS.PHASECHK.TRANS64 P2, [R0+URZ+0x118], R11 ;  /* 0x0001180b0000a5a7 */ /* 0x000ee400080410ff */
[----:B---3--:R-:W-:Y:S05]  /*aff0*/  @!P2 BRA `(.L_x_206) ;  /* 0xfffffffc00f0a947 */ /* 0x008fea000383ffff */
[----:B------:R-:W-:Y:S05]  /*b000*/  BRA `(.L_x_100) ;  /* 0xffffffa400e87947 */ /* 0x000fea000383ffff */
.L_x_104:
[----:B--2---:R-:W-:Y:S07]  /*b010*/  MOV R0, UR21 ;  /* 0x0000001500007c02 */ /* 0x004fee0008000f00 */
.L_x_207:
[----:B--2---:R2:W3:Y:S02]  /*b020*/  SYNCS.PHASECHK.TRANS64.TRYWAIT P0, [R0+URZ+0xf0], R9 ;  /* 0x0000f009000075a7 */ /* 0x0044e400080011ff */
[----:B---3--:R-:W-:Y:S05]  /*b030*/  @!P0 NANOSLEEP.SYNCS 0x989680 ;  /* 0x009896800000895d */ /* 0x008fea0003900000 */
[----:B------:R-:W3:Y:S02]  /*b040*/  @!P0 SYNCS.PHASECHK.TRANS64 P0, [R0+URZ+0xf0], R9 ;  /* 0x0000f009000085a7 */ /* 0x000ee400080010ff */
[----:B---3--:R-:W-:Y:S05]  /*b050*/  @!P0 BRA `(.L_x_207) ;  /* 0xfffffffc00f08947 */ /* 0x008fea000383ffff */
[----:B------:R-:W-:Y:S05]  /*b060*/  BRA `(.L_x_208) ;  /* 0xffffffa800447947 */ /* 0x000fea000383ffff */
.L_x_105:
[----:B------:R-:W-:Y:S07]  /*b070*/  MOV R0, UR21 ;  /* 0x0000001500007c02 */ /* 0x000fee0008000f00 */
.L_x_209:
[----:B--2---:R2:W3:Y:S02]  /*b080*/  SYNCS.PHASECHK.TRANS64.TRYWAIT P0, [R0+URZ+0xf8], R9 ;  /* 0x0000f809000075a7 */ /* 0x0044e400080011ff */
[----:B---3--:R-:W-:Y:S05]  /*b090*/  @!P0 NANOSLEEP.SYNCS 0x989680 ;  /* 0x009896800000895d */ /* 0x008fea0003900000 */
[----:B------:R-:W3:Y:S02]  /*b0a0*/  @!P0 SYNCS.PHASECHK.TRANS64 P0, [R0+URZ+0xf8], R9 ;  /* 0x0000f809000085a7 */ /* 0x000ee400080010ff */
[----:B---3--:R-:W-:Y:S05]  /*b0b0*/  @!P0 BRA `(.L_x_209) ;  /* 0xfffffffc00f08947 */ /* 0x008fea000383ffff */
[----:B------:R-:W-:Y:S05]  /*b0c0*/  BRA `(.L_x_210) ;  /* 0xffffffa800807947 */ /* 0x000fea000383ffff */
.L_x_106:
[----:B------:R-:W-:Y:S07]  /*b0d0*/  MOV R0, UR21 ;  /* 0x0000001500007c02 */ /* 0x000fee0008000f00 */
.L_x_211:
[----:B--2---:R2:W3:Y:S02]  /*b0e0*/  SYNCS.PHASECHK.TRANS64.TRYWAIT P0, [R0+URZ+0x100], R9 ;  /* 0x00010009000075a7 */ /* 0x0044e400080011ff */
[----:B---3--:R-:W-:Y:S05]  /*b0f0*/  @!P0 NANOSLEEP.SYNCS 0x989680 ;  /* 0x009896800000895d */ /* 0x008fea0003900000 */
[----:B------:R-:W3:Y:S02]  /*b100*/  @!P0 SYNCS.PHASECHK.TRANS64 P0, [R0+URZ+0x100], R9 ;  /* 0x00010009000085a7 */ /* 0x000ee400080010ff */
[----:B---3--:R-:W-:Y:S05]  /*b110*/  @!P0 BRA `(.L_x_211) ;  /* 0xfffffffc00f08947 */ /* 0x008fea000383ffff */
[----:B------:R-:W-:Y:S05]  /*b120*/  BRA `(.L_x_212) ;  /* 0xffffffa800c87947 */ /* 0x000fea000383ffff */
.L_x_107:
[----:B------:R-:W-:Y:S07]  /*b130*/  MOV R0, UR21 ;  /* 0x0000001500007c02 */ /* 0x000fee0008000f00 */
.L_x_213:
[----:B--2---:R2:W3:Y:S02]  /*b140*/  SYNCS.PHASECHK.TRANS64.TRYWAIT P0, [R0+URZ+0x108], R9 ;  /* 0x00010809000075a7 */ /* 0x0044e400080011ff */
[----:B---3--:R-:W-:Y:S05]  /*b150*/  @!P0 NANOSLEEP.SYNCS 0x989680 ;  /* 0x009896800000895d */ /* 0x008fea0003900000 */
[----:B------:R-:W3:Y:S02]  /*b160*/  @!P0 SYNCS.PHASECHK.TRANS64 P0, [R0+URZ+0x108], R9 ;  /* 0x00010809000085a7 */ /* 0x000ee400080010ff */
[----:B---3--:R-:W-:Y:S05]  /*b170*/  @!P0 BRA `(.L_x_213) ;  /* 0xfffffffc00f08947 */ /* 0x008fea000383ffff */
[----:B------:R-:W-:Y:S05]  /*b180*/  BRA `(.L_x_214) ;  /* 0xffffffac000c7947 */ /* 0x000fea000383ffff */
.L_x_109:
[----:B------:R-:W-:-:S07]  /*b190*/  MOV R0, UR21 ;  /* 0x0000001500007c02 */ /* 0x000fce0008000f00 */
.L_x_215:
[----:B--2---:R2:W4:Y:S02]  /*b1a0*/  SYNCS.PHASECHK.TRANS64.TRYWAIT P0, [R0+URZ+0xf0], R3 ;  /* 0x0000f003000075a7 */ /* 0x00452400080011ff */
[----:B----4-:R-:W-:Y:S05]  /*b1b0*/  @!P0 NANOSLEEP.SYNCS 0x989680 ;  /* 0x009896800000895d */ /* 0x010fea0003900000 */
[----:B------:R-:W4:Y:S02]  /*b1c0*/  @!P0 SYNCS.PHASECHK.TRANS64 P0, [R0+URZ+0xf0], R3 ;  /* 0x0000f003000085a7 */ /* 0x000f2400080010ff */
[----:B----4-:R-:W-:Y:S05]  /*b1d0*/  @!P0 BRA `(.L_x_215) ;  /* 0xfffffffc00f08947 */ /* 0x010fea000383ffff */
[----:B------:R-:W-:Y:S05]  /*b1e0*/  BRA `(.L_x_216) ;  /* 0xffffffac00807947 */ /* 0x000fea000383ffff */
.L_x_110:
[----:B--2---:R-:W-:-:S07]  /*b1f0*/  MOV R0, UR21 ;  /* 0x0000001500007c02 */ /* 0x004fce0008000f00 */
.L_x_217:
[----:B--2---:R2:W4:Y:S02]  /*b200*/  SYNCS.PHASECHK.TRANS64.TRYWAIT P0, [R0+URZ+0xf8], R3 ;  /* 0x0000f803000075a7 */ /* 0x00452400080011ff */
[----:B----4-:R-:W-:Y:S05]  /*b210*/  @!P0 NANOSLEEP.SYNCS 0x989680 ;  /* 0x009896800000895d */ /* 0x010fea0003900000 */
[----:B------:R-:W4:Y:S02]  /*b220*/  @!P0 SYNCS.PHASECHK.TRANS64 P0, [R0+URZ+0xf8], R3 ;  /* 0x0000f803000085a7 */ /* 0x000f2400080010ff */
[----:B----4-:R-:W-:Y:S05]  /*b230*/  @!P0 BRA `(.L_x_217) ;  /* 0xfffffffc00f08947 */ /* 0x010fea000383ffff */
[----:B------:R-:W-:Y:S05]  /*b240*/  BRA `(.L_x_218) ;  /* 0xffffffac00707947 */ /* 0x000fea000383ffff */
.L_x_111:
[----:B--2---:R-:W-:-:S07]  /*b250*/  MOV R0, UR21 ;  /* 0x0000001500007c02 */ /* 0x004fce0008000f00 */
.L_x_219:
[----:B--2---:R2:W4:Y:S02]  /*b260*/  SYNCS.PHASECHK.TRANS64.TRYWAIT P0, [R0+URZ+0x100], R3 ;  /* 0x00010003000075a7 */ /* 0x00452400080011ff */
[----:B----4-:R-:W-:Y:S05]  /*b270*/  @!P0 NANOSLEEP.SYNCS 0x989680 ;  /* 0x009896800000895d */ /* 0x010fea0003900000 */
[----:B------:R-:W4:Y:S02]  /*b280*/  @!P0 SYNCS.PHASECHK.TRANS64 P0, [R0+URZ+0x100], R3 ;  /* 0x00010003000085a7 */ /* 0x000f2400080010ff */
[----:B----4-:R-:W-:Y:S05]  /*b290*/  @!P0 BRA `(.L_x_219) ;  /* 0xfffffffc00f08947 */ /* 0x010fea000383ffff */
[----:B------:R-:W-:Y:S05]  /*b2a0*/  BRA `(.L_x_220) ;  /* 0xffffffac00607947 */ /* 0x000fea000383ffff */
.L_x_113:
[----:B--2---:R2:W3:Y:S02]  /*b2b0*/  SYNCS.PHASECHK.TRANS64.TRYWAIT P0, [R3+URZ+0x120], R0 ;  /* 0x00012000030075a7 */ /* 0x0044e400080011ff */
[----:B---3--:R-:W-:Y:S05]  /*b2c0*/  @!P0 NANOSLEEP.SYNCS 0x989680 ;  /* 0x009896800000895d */ /* 0x008fea0003900000 */
[----:B------:R-:W3:Y:S02]  /*b2d0*/  @!P0 SYNCS.PHASECHK.TRANS64 P0, [R3+URZ+0x120], R0 ;  /* 0x00012000030085a7 */ /* 0x000ee400080010ff */
[----:B---3--:R-:W-:Y:S05]  /*b2e0*/  @!P0 BRA `(.L_x_113) ;  /* 0xfffffffc00f08947 */ /* 0x008fea000383ffff */
[----:B------:R-:W-:Y:S05]  /*b2f0*/  BRA `(.L_x_221) ;  /* 0xffffffb000207947 */ /* 0x000fea000383ffff */
.L_x_124:
[----:B-1----:R-:W-:Y:S04]  /*b300*/  MOV R0, UR44 ;  /* 0x0000002c00007c02 */ /* 0x002fe80008000f00 */
[----:B------:R1:W2:Y:S03]  /*b310*/  SYNCS.PHASECHK.TRANS64.TRYWAIT P0, [R0+URZ+0xd0], R5 ;  /* 0x0000d005000075a7 */ /* 0x0002a600080011ff */
[----:B--2---:R-:W-:Y:S05]  /*b320*/  @!P0 NANOSLEEP.SYNCS 0x989680 ;  /* 0x009896800000895d */ /* 0x004fea0003900000 */
[----:B------:R-:W2:Y:S02]  /*b330*/  @!P0 SYNCS.PHASECHK.TRANS64 P0, [R0+URZ+0xd0], R5 ;  /* 0x0000d005000085a7 */ /* 0x000ea400080010ff */
[----:B--2---:R-:W-:Y:S05]  /*b340*/  @!P0 BRA `(.L_x_124) ;  /* 0xfffffffc00ec8947 */ /* 0x004fea000383ffff */
[----:B------:R-:W-:Y:S05]  /*b350*/  BRA `(.L_x_123) ;  /* 0xffffffbc00747947 */ /* 0x000fea000383ffff */
.L_x_126:
[----:B-1----:R1:W3:Y:S02]  /*b360*/  SYNCS.PHASECHK.TRANS64.TRYWAIT P1, [R100+URZ+0x140], R3 ;  /* 0x00014003640075a7 */ /* 0x0022e400080211ff */
[----:B---3--:R-:W-:Y:S05]  /*b370*/  @!P1 NANOSLEEP.SYNCS 0x989680 ;  /* 0x009896800000995d */ /* 0x008fea0003900000 */
[----:B------:R-:W3:Y:S02]  /*b380*/  @!P1 SYNCS.PHASECHK.TRANS64 P1, [R100+URZ+0x140], R3 ;  /* 0x00014003640095a7 */ /* 0x000ee400080210ff */
[----:B---3--:R-:W-:Y:S05]  /*b390*/  @!P1 BRA `(.L_x_126) ;  /* 0xfffffffc00f09947 */ /* 0x008fea000383ffff */
[----:B------:R-:W-:Y:S05]  /*b3a0*/  BRA `(.L_x_125) ;  /* 0xffffffbc009c7947 */ /* 0x000fea000383ffff */
.L_x_135:
[----:B---3--:R3:W4:Y:S02]  /*b3b0*/  SYNCS.PHASECHK.TRANS64.TRYWAIT P0, [R3+URZ+0xd0], R0 ;  /* 0x0000d000030075a7 */ /* 0x00872400080011ff */
[----:B----4-:R-:W-:Y:S05]  /*b3c0*/  @!P0 NANOSLEEP.SYNCS 0x989680 ;  /* 0x009896800000895d */ /* 0x010fea0003900000 */
[----:B------:R-:W4:Y:S02]  /*b3d0*/  @!P0 SYNCS.PHASECHK.TRANS64 P0, [R3+URZ+0xd0], R0 ;  /* 0x0000d000030085a7 */ /* 0x000f2400080010ff */
[----:B----4-:R-:W-:Y:S05]  /*b3e0*/  @!P0 BRA `(.L_x_135) ;  /* 0xfffffffc00f08947 */ /* 0x010fea000383ffff */
[----:B------:R-:W-:Y:S05]  /*b3f0*/  BRA `(.L_x_134) ;  /* 0xffffffc800787947 */ /* 0x000fea000383ffff */
.L_x_143:
[----:B---3--:R3:W4:Y:S02]  /*b400*/  SYNCS.PHASECHK.TRANS64.TRYWAIT P0, [R62+URZ+0xd0], R5 ;  /* 0x0000d0053e0075a7 */ /* 0x00872400080011ff */
[----:B----4-:R-:W-:Y:S05]  /*b410*/  @!P0 NANOSLEEP.SYNCS 0x989680 ;  /* 0x009896800000895d */ /* 0x010fea0003900000 */
[----:B------:R-:W4:Y:S02]  /*b420*/  @!P0 SYNCS.PHASECHK.TRANS64 P0, [R62+URZ+0xd0], R5 ;  /* 0x0000d0053e0085a7 */ /* 0x000f2400080010ff */
[----:B----4-:R-:W-:Y:S05]  /*b430*/  @!P0 BRA `(.L_x_143) ;  /* 0xfffffffc00f08947 */ /* 0x010fea000383ffff */
[----:B------:R-:W-:Y:S05]  /*b440*/  BRA `(.L_x_142) ;  /* 0xffffffd4007c7947 */ /* 0x000fea000383ffff */
.L_x_151:
[----:B---3--:R3:W4:Y:S02]  /*b450*/  SYNCS.PHASECHK.TRANS64.TRYWAIT P0, [R62+URZ+0xd0], R5 ;  /* 0x0000d0053e0075a7 */ /* 0x00872400080011ff */
[----:B----4-:R-:W-:Y:S05]  /*b460*/  @!P0 NANOSLEEP.SYNCS 0x989680 ;  /* 0x009896800000895d */ /* 0x010fea0003900000 */
[----:B------:R-:W4:Y:S02]  /*b470*/  @!P0 SYNCS.PHASECHK.TRANS64 P0, [R62+URZ+0xd0], R5 ;  /* 0x0000d0053e0085a7 */ /* 0x000f2400080010ff */
[----:B----4-:R-:W-:Y:S05]  /*b480*/  @!P0 BRA `(.L_x_151) ;  /* 0xfffffffc00f08947 */ /* 0x010fea000383ffff */
[----:B------:R-:W-:Y:S05]  /*b490*/  BRA `(.L_x_150) ;  /* 0xffffffe000807947 */ /* 0x000fea000383ffff */
        .weak           $__internal_0_$__cuda_sm10x_tcgen05_guardrail_trap_col_being_dealloced_not_returned_by_alloc
        .type           $__internal_0_$__cuda_sm10x_tcgen05_guardrail_trap_col_being_dealloced_not_returned_by_alloc,@function
        .size           $__internal_0_$__cuda_sm10x_tcgen05_guardrail_trap_col_being_dealloced_not_returned_by_alloc,($__internal_1_$__cuda_sm10x_tcgen05_guardrail_trap_phase_invalid_during_alloc - $__internal_0_$__cuda_sm10x_tcgen05_guardrail_trap_col_being_dealloced_not_returned_by_alloc)
$__internal_0_$__cuda_sm10x_tcgen05_guardrail_trap_col_being_dealloced_not_returned_by_alloc:
[----:B------:R-:W-:Y:S05]  /*b4a0*/  BPT.TRAP 0x1 ;  /* 0x000000040000795c */ /* 0x000fea0000300000 */
[----:B------:R-:W-:-:S04]  /*b4b0*/  HFMA2 R3, -RZ, RZ, 0, 0 ;  /* 0x00000000ff037431 */ /* 0x000fc800000001ff */
[----:B------:R-:W-:Y:S05]  /*b4c0*/  RET.REL.NODEC R2 `(_ZN7cutlass13device_kernelINS_4gemm6kernel13GemmUniversalIN4cute5tupleIJiiiiEEENS1_10collective13CollectiveMmaINS1_46MainloopSm100TmaUmmaWarpSpecializedBlockScaledILi13ELi2ELi2ENS5_IJNS4_1CILi2EEENSA_ILi4EEENSA_ILi1EEEEEEEENS5_IJNSA_ILi256EEENSA_ILi128EEESH_EEENS5_IJNS_12float_e2m1_tENS_13float_ue4m3_tEEEENS5_IJNS5_IJlSD_lEEENS4_6LayoutINS5_IJNS5_IJNS5_IJNSA_ILi32EEESC_EEEiEEENS5_IJNS5_IJNSA_ILi16EEESC_EEEiEEENS5_IJSD_iEEEEEENS5_IJST_NS5_IJNS5_IJNSA_ILi0EEESD_EEENSA_ILi512EEEEEENS5_IJSW_iEEEEEEEEEEESL_S13_NS4_8TiledMMAINS4_8MMA_AtomIJNS4_23SM100_MMA_MXF4_2x1SM_SSISJ_SJ_fSK_Li256ELi128ELi16ELNS4_4UMMA5MajorE0ELS18_0ELNS17_7ScaleInE0ELS19_0EEEEEENSN_INS5_IJSD_SD_SD_EEENS5_IJSW_SW_SW_EEEEENS5_IJNS4_10UnderscoreES1F_S1F_EEEEENS5_IJNS4_28SM100_TMA_2SM_LOAD_MULTICASTES1I_EEENS5_IJNS4_14ComposedLayoutINS4_7SwizzleILi2ELi4ELi3EEENS4_18smem_ptr_flag_bitsILi4EEENSN_INS5_IJNSA_ILi8EEESH_EEENS5_IJSH_SD_EEEEEEENSN_INS5_IJNS5_IJNS5_IJSP_SD_EEESS_EEESD_NS5_IJSD_SB_EEEEEENS5_IJNS5_IJNS5_IJSS_SY_EEESX_EEESW_NS5_IJSC_SY_EEEEEEEEEEEvNS4_8identityENS5_IJNS4_18SM100_TMA_2SM_LOADES1I_EEES23_vS24_EENS_8epilogue10collective18CollectiveEpilogueINS28_23Sm100TmaWarpSpecializedILi4ELi2ELi32ELb1ELb0EEEJNS5_IJSH_SH_SH_EEENS5_IJNSN_ISH_SD_EENSN_ISO_SD_EEEEENS_10bfloat16_tESM_S2H_SM_NS28_6fusion15FusionCallbacksIS2C_NS2I_17LinearCombinationIS2H_fS2H_fLNS_15FloatRoundStyleE2EEES2D_S2G_JEEENS4_5SM1004TMEM4LOAD26SM100_TMEM_LOAD_32dp32b32xENS4_13SM90_TMA_LOADENS1K_IS1M_NS1N_ILi16EEENSN_INS5_IJS1P_SO_EEENS5_IJSO_SD_EEEEEEENS4_39AutoVectorizingCopyWithAssumedAlignmentILi128EEENS4_14SM90_TMA_STOREES2X_S2Z_S2Z_EEEvvEEEEvNT_6ParamsE) ;  /* 0xffffff4802cc7950 */ /* 0x000fea0003c3ffff */
        .weak           $__internal_1_$__cuda_sm10x_tcgen05_guardrail_trap_phase_invalid_during_alloc
        .type           $__internal_1_$__cuda_sm10x_tcgen05_guardrail_trap_phase_invalid_during_alloc,@function
        .size           $__internal_1_$__cuda_sm10x_tcgen05_guardrail_trap_phase_invalid_during_alloc,($__internal_2_$__cuda_sm10x_tcgen05_guardrail_trap_unallocated_columns_being_dealloced - $__internal_1_$__cuda_sm10x_tcgen05_guardrail_trap_phase_invalid_during_alloc)
$__internal_1_$__cuda_sm10x_tcgen05_guardrail_trap_phase_invalid_during_alloc:
[----:B------:R-:W-:Y:S05]  /*b4d0*/  BPT.TRAP 0x1 ;  /* 0x000000040000795c */ /* 0x000fea0000300000 */
[----:B------:R-:W-:-:S04]  /*b4e0*/  MOV R5, 0x0 ;  /* 0x0000000000057802 */ /* 0x000fc80000000f00 */
[----:B------:R-:W-:Y:S05]  /*b4f0*/  RET.REL.NODEC R4 `(_ZN7cutlass13device_kernelINS_4gemm6kernel13GemmUniversalIN4cute5tupleIJiiiiEEENS1_10collective13CollectiveMmaINS1_46MainloopSm100TmaUmmaWarpSpecializedBlockScaledILi13ELi2ELi2ENS5_IJNS4_1CILi2EEENSA_ILi4EEENSA_ILi1EEEEEEEENS5_IJNSA_ILi256EEENSA_ILi128EEESH_EEENS5_IJNS_12float_e2m1_tENS_13float_ue4m3_tEEEENS5_IJNS5_IJlSD_lEEENS4_6LayoutINS5_IJNS5_IJNS5_IJNSA_ILi32EEESC_EEEiEEENS5_IJNS5_IJNSA_ILi16EEESC_EEEiEEENS5_IJSD_iEEEEEENS5_IJST_NS5_IJNS5_IJNSA_ILi0EEESD_EEENSA_ILi512EEEEEENS5_IJSW_iEEEEEEEEEEESL_S13_NS4_8TiledMMAINS4_8MMA_AtomIJNS4_23SM100_MMA_MXF4_2x1SM_SSISJ_SJ_fSK_Li256ELi128ELi16ELNS4_4UMMA5MajorE0ELS18_0ELNS17_7ScaleInE0ELS19_0EEEEEENSN_INS5_IJSD_SD_SD_EEENS5_IJSW_SW_SW_EEEEENS5_IJNS4_10UnderscoreES1F_S1F_EEEEENS5_IJNS4_28SM100_TMA_2SM_LOAD_MULTICASTES1I_EEENS5_IJNS4_14ComposedLayoutINS4_7SwizzleILi2ELi4ELi3EEENS4_18smem_ptr_flag_bitsILi4EEENSN_INS5_IJNSA_ILi8EEESH_EEENS5_IJSH_SD_EEEEEEENSN_INS5_IJNS5_IJNS5_IJSP_SD_EEESS_EEESD_NS5_IJSD_SB_EEEEEENS5_IJNS5_IJNS5_IJSS_SY_EEESX_EEESW_NS5_IJSC_SY_EEEEEEEEEEEvNS4_8identityENS5_IJNS4_18SM100_TMA_2SM_LOADES1I_EEES23_vS24_EENS_8epilogue10collective18CollectiveEpilogueINS28_23Sm100TmaWarpSpecializedILi4ELi2ELi32ELb1ELb0EEEJNS5_IJSH_SH_SH_EEENS5_IJNSN_ISH_SD_EENSN_ISO_SD_EEEEENS_10bfloat16_tESM_S2H_SM_NS28_6fusion15FusionCallbacksIS2C_NS2I_17LinearCombinationIS2H_fS2H_fLNS_15FloatRoundStyleE2EEES2D_S2G_JEEENS4_5SM1004TMEM4LOAD26SM100_TMEM_LOAD_32dp32b32xENS4_13SM90_TMA_LOADENS1K_IS1M_NS1N_ILi16EEENSN_INS5_IJS1P_SO_EEENS5_IJSO_SD_EEEEEEENS4_39AutoVectorizingCopyWithAssumedAlignmentILi128EEENS4_14SM90_TMA_STOREES2X_S2Z_S2Z_EEEvvEEEEvNT_6ParamsE) ;  /* 0xffffff4804c07950 */ /* 0x000fea0003c3ffff */
        .weak           $__internal_2_$__cuda_sm10x_tcgen05_guardrail_trap_unallocated_columns_being_dealloced
        .type           $__internal_2_$__cuda_sm10x_tcgen05_guardrail_trap_unallocated_columns_being_dealloced,@function
        .size           $__internal_2_$__cuda_sm10x_tcgen05_guardrail_trap_unallocated_columns_being_dealloced,(.L_x_223 - $__internal_2_$__cuda_sm10x_tcgen05_guardrail_trap_unallocated_columns_being_dealloced)
$__internal_2_$__cuda_sm10x_tcgen05_guardrail_trap_unallocated_columns_being_dealloced:
[----:B------:R-:W-:Y:S05]  /*b500*/  BPT.TRAP 0x1 ;  /* 0x000000040000795c */ /* 0x000fea0000300000 */
[----:B------:R-:W-:-:S04]  /*b510*/  HFMA2 R3, -RZ, RZ, 0, 0 ;  /* 0x00000000ff037431 */ /* 0x000fc800000001ff */
[----:B------:R-:W-:Y:S05]  /*b520*/  RET.REL.NODEC R2 `(_ZN7cutlass13device_kernelINS_4gemm6kernel13GemmUniversalIN4cute5tupleIJiiiiEEENS1_10collective13CollectiveMmaINS1_46MainloopSm100TmaUmmaWarpSpecializedBlockScaledILi13ELi2ELi2ENS5_IJNS4_1CILi2EEENSA_ILi4EEENSA_ILi1EEEEEEEENS5_IJNSA_ILi256EEENSA_ILi128EEESH_EEENS5_IJNS_12float_e2m1_tENS_13float_ue4m3_tEEEENS5_IJNS5_IJlSD_lEEENS4_6LayoutINS5_IJNS5_IJNS5_IJNSA_ILi32EEESC_EEEiEEENS5_IJNS5_IJNSA_ILi16EEESC_EEEiEEENS5_IJSD_iEEEEEENS5_IJST_NS5_IJNS5_IJNSA_ILi0EEESD_EEENSA_ILi512EEEEEENS5_IJSW_iEEEEEEEEEEESL_S13_NS4_8TiledMMAINS4_8MMA_AtomIJNS4_23SM100_MMA_MXF4_2x1SM_SSISJ_SJ_fSK_Li256ELi128ELi16ELNS4_4UMMA5MajorE0ELS18_0ELNS17_7ScaleInE0ELS19_0EEEEEENSN_INS5_IJSD_SD_SD_EEENS5_IJSW_SW_SW_EEEEENS5_IJNS4_10UnderscoreES1F_S1F_EEEEENS5_IJNS4_28SM100_TMA_2SM_LOAD_MULTICASTES1I_EEENS5_IJNS4_14ComposedLayoutINS4_7SwizzleILi2ELi4ELi3EEENS4_18smem_ptr_flag_bitsILi4EEENSN_INS5_IJNSA_ILi8EEESH_EEENS5_IJSH_SD_EEEEEEENSN_INS5_IJNS5_IJNS5_IJSP_SD_EEESS_EEESD_NS5_IJSD_SB_EEEEEENS5_IJNS5_IJNS5_IJSS_SY_EEESX_EEESW_NS5_IJSC_SY_EEEEEEEEEEEvNS4_8identityENS5_IJNS4_18SM100_TMA_2SM_LOADES1I_EEES23_vS24_EENS_8epilogue10collective18CollectiveEpilogueINS28_23Sm100TmaWarpSpecializedILi4ELi2ELi32ELb1ELb0EEEJNS5_IJSH_SH_SH_EEENS5_IJNSN_ISH_SD_EENSN_ISO_SD_EEEEENS_10bfloat16_tESM_S2H_SM_NS28_6fusion15FusionCallbacksIS2C_NS2I_17LinearCombinationIS2H_fS2H_fLNS_15FloatRoundStyleE2EEES2D_S2G_JEEENS4_5SM1004TMEM4LOAD26SM100_TMEM_LOAD_32dp32b32xENS4_13SM90_TMA_LOADENS1K_IS1M_NS1N_ILi16EEENSN_INS5_IJS1P_SO_EEENS5_IJSO_SD_EEEEEEENS4_39AutoVectorizingCopyWithAssumedAlignmentILi128EEENS4_14SM90_TMA_STOREES2X_S2Z_S2Z_EEEvvEEEEvNT_6ParamsE) ;  /* 0xffffff4802b47950 */ /* 0x000fea0003c3ffff */
.L_x_222:
[----:B------:R-:W-:-:S00]  /*b530*/  BRA `(.L_x_222) ;  /* 0xfffffffc00fc7947 */ /* 0x000fc0000383ffff */
[----:B------:R-:W-:-:S00]  /*b540*/  NOP ;  /* 0x0000000000007918 */ /* 0x000fc00000000000 */
        /* <DEDUP_REMOVED lines=11> */
.L_x_223:


//--------------------- .nv.global.init           --------------------------
	.section	.nv.global.init,"aw",@progbits
.nv.global.init:
	.type		$str$29,@object
	.size		$str$29,($str$30 - $str$29)
$str$29:
        /*0000*/ 	.byte	0x28, 0x61, 0x64, 0x64, 0x72, 0x65, 0x73, 0x73, 0x20, 0x26, 0x20, 0x6d, 0x61, 0x73, 0x6b, 0x29
        /*0010*/ 	.byte	0x20, 0x3d, 0x3d, 0x20, 0x30, 0x00
	.type		$str$30,@object
	.size		$str$30,($str$26 - $str$30)
$str$30:
        /*0016*/ 	.byte	0x2f, 0x74, 0x6d, 0x70, 0x2f, 0x63, 0x75, 0x74, 0x6c, 0x61, 0x73, 0x73, 0x5f, 0x73, 0x77, 0x65
        /*0026*/ 	.byte	0x65, 0x70, 0x5f, 0x73, 0x72, 0x63, 0x2f, 0x69, 0x6e, 0x63, 0x6c, 0x75, 0x64, 0x65, 0x2f, 0x63
        /*0036*/ 	.byte	0x75, 0x74, 0x65, 0x2f, 0x70, 0x6f, 0x69, 0x6e, 0x74, 0x65, 0x72, 0x5f, 0x66, 0x6c, 0x61, 0x67
        /*0046*/ 	.byte	0x67, 0x65, 0x64, 0x2e, 0x68, 0x70, 0x70, 0x00
	.type		$str$26,@object
	.size		$str$26,($str$25 - $str$26)
$str$26:
        /*004e*/ 	.byte	0x2f, 0x74, 0x6d, 0x70, 0x2f, 0x63, 0x75, 0x74, 0x6c, 0x61, 0x73, 0x73, 0x5f, 0x73, 0x77, 0x65
        /*005e*/ 	.byte	0x65, 0x70, 0x5f, 0x73, 0x72, 0x63, 0x2f, 0x69, 0x6e, 0x63, 0x6c, 0x75, 0x64, 0x65, 0x2f, 0x63
        /*006e*/ 	.byte	0x75, 0x74, 0x65, 0x2f, 0x61, 0x74, 0x6f, 0x6d, 0x2f, 0x63, 0x6f, 0x70, 0x79, 0x5f, 0x74, 0x72
        /*007e*/ 	.byte	0x61, 0x69, 0x74, 0x73, 0x5f, 0x73, 0x6d, 0x31, 0x30, 0x30, 0x2e, 0x68, 0x70, 0x70, 0x00
	.type		$str$25,@object
	.size		$str$25,(__unnamed_1 - $str$25)
$str$25:
        /*008d*/ 	.byte	0x28, 0x28, 0x75, 0x69, 0x6e, 0x74, 0x33, 0x32, 0x5f, 0x74, 0x28, 0x74, 0x68, 0x72, 0x65, 0x61
        /*009d*/ 	.byte	0x64, 0x49, 0x64, 0x78, 0x2e, 0x78, 0x29, 0x20, 0x2f, 0x20, 0x33, 0x32, 0x29, 0x20, 0x25, 0x20
        /*00ad*/ 	.byte	0x34, 0x29, 0x20, 0x3d, 0x3d, 0x20, 0x28, 0x28, 0x28, 0x74, 0x6d, 0x65, 0x6d, 0x5f, 0x61, 0x64
        /*00bd*/ 	.byte	0x64, 0x72, 0x20, 0x3e, 0x3e, 0x20, 0x31, 0x36, 0x29, 0x20, 0x2f, 0x20, 0x33, 0x32, 0x29, 0x20
        /*00cd*/ 	.byte	0x25, 0x20, 0x34, 0x29, 0x00
	.type		__unnamed_1,@object
	.size		__unnamed_1,(__unnamed_2 - __unnamed_1)
__unnamed_1:
        /*00d2*/ 	.byte	0x61, 0x75, 0x74, 0x6f, 0x20, 0x63, 0x75, 0x74, 0x65, 0x3a, 0x3a, 0x61, 0x73, 0x5f, 0x70, 0x6f
        /* <DEDUP_REMOVED lines=24> */
        /*0262*/ 	.byte	0x34, 0x30, 0x39, 0x36, 0x3e, 0x3e, 0x3e, 0x3e, 0x5d, 0x00
	.type		__unnamed_2,@object
	.size		__unnamed_2,(.L_2 - __unnamed_2)
__unnamed_2:
        /* <DEDUP_REMOVED lines=42> */
        /*050c*/ 	.byte	0x3e, 0x3e, 0x5d, 0x00
.L_2:


//--------------------- .nv.shared._ZN7cutlass13device_kernelINS_4gemm6kernel13GemmUniversalIN4cute5tupleIJiiiiEEENS1_10collective13CollectiveMmaINS1_46MainloopSm100TmaUmmaWarpSpecializedBlockScaledILi13ELi2ELi2ENS5_IJNS4_1CILi2EEENSA_ILi4EEENSA_ILi1EEEEEEEENS5_IJNSA_ILi256EEENSA_ILi128EEESH_EEENS5_IJNS_12float_e2m1_tENS_13float_ue4m3_tEEEENS5_IJNS5_IJlSD_lEEENS4_6LayoutINS5_IJNS5_IJNS5_IJNSA_ILi32EEESC_EEEiEEENS5_IJNS5_IJNSA_ILi16EEESC_EEEiEEENS5_IJSD_iEEEEEENS5_IJST_NS5_IJNS5_IJNSA_ILi0EEESD_EEENSA_ILi512EEEEEENS5_IJSW_iEEEEEEEEEEESL_S13_NS4_8TiledMMAINS4_8MMA_AtomIJNS4_23SM100_MMA_MXF4_2x1SM_SSISJ_SJ_fSK_Li256ELi128ELi16ELNS4_4UMMA5MajorE0ELS18_0ELNS17_7ScaleInE0ELS19_0EEEEEENSN_INS5_IJSD_SD_SD_EEENS5_IJSW_SW_SW_EEEEENS5_IJNS4_10UnderscoreES1F_S1F_EEEEENS5_IJNS4_28SM100_TMA_2SM_LOAD_MULTICASTES1I_EEENS5_IJNS4_14ComposedLayoutINS4_7SwizzleILi2ELi4ELi3EEENS4_18smem_ptr_flag_bitsILi4EEENSN_INS5_IJNSA_ILi8EEESH_EEENS5_IJSH_SD_EEEEEEENSN_INS5_IJNS5_IJNS5_IJSP_SD_EEESS_EEESD_NS5_IJSD_SB_EEEEEENS5_IJNS5_IJNS5_IJSS_SY_EEESX_EEESW_NS5_IJSC_SY_EEEEEEEEEEEvNS4_8identityENS5_IJNS4_18SM100_TMA_2SM_LOADES1I_EEES23_vS24_EENS_8epilogue10collective18CollectiveEpilogueINS28_23Sm100TmaWarpSpecializedILi4ELi2ELi32ELb1ELb0EEEJNS5_IJSH_SH_SH_EEENS5_IJNSN_ISH_SD_EENSN_ISO_SD_EEEEENS_10bfloat16_tESM_S2H_SM_NS28_6fusion15FusionCallbacksIS2C_NS2I_17LinearCombinationIS2H_fS2H_fLNS_15FloatRoundStyleE2EEES2D_S2G_JEEENS4_5SM1004TMEM4LOAD26SM100_TMEM_LOAD_32dp32b32xENS4_13SM90_TMA_LOADENS1K_IS1M_NS1N_ILi16EEENSN_INS5_IJS1P_SO_EEENS5_IJSO_SD_EEEEEEENS4_39AutoVectorizingCopyWithAssumedAlignmentILi128EEENS4_14SM90_TMA_STOREES2X_S2Z_S2Z_EEEvvEEEEvNT_6ParamsE --------------------------
	.section	.nv.shared._ZN7cutlass13device_kernelINS_4gemm6kernel13GemmUniversalIN4cute5tupleIJiiiiEEENS1_10collective13CollectiveMmaINS1_46MainloopSm100TmaUmmaWarpSpecializedBlockScaledILi13ELi2ELi2ENS5_IJNS4_1CILi2EEENSA_ILi4EEENSA_ILi1EEEEEEEENS5_IJNSA_ILi256EEENSA_ILi128EEESH_EEENS5_IJNS_12float_e2m1_tENS_13float_ue4m3_tEEEENS5_IJNS5_IJlSD_lEEENS4_6LayoutINS5_IJNS5_IJNS5_IJNSA_ILi32EEESC_EEEiEEENS5_IJNS5_IJNSA_ILi16EEESC_EEEiEEENS5_IJSD_iEEEEEENS5_IJST_NS5_IJNS5_IJNSA_ILi0EEESD_EEENSA_ILi512EEEEEENS5_IJSW_iEEEEEEEEEEESL_S13_NS4_8TiledMMAINS4_8MMA_AtomIJNS4_23SM100_MMA_MXF4_2x1SM_SSISJ_SJ_fSK_Li256ELi128ELi16ELNS4_4UMMA5MajorE0ELS18_0ELNS17_7ScaleInE0ELS19_0EEEEEENSN_INS5_IJSD_SD_SD_EEENS5_IJSW_SW_SW_EEEEENS5_IJNS4_10UnderscoreES1F_S1F_EEEEENS5_IJNS4_28SM100_TMA_2SM_LOAD_MULTICASTES1I_EEENS5_IJNS4_14ComposedLayoutINS4_7SwizzleILi2ELi4ELi3EEENS4_18smem_ptr_flag_bitsILi4EEENSN_INS5_IJNSA_ILi8EEESH_EEENS5_IJSH_SD_EEEEEEENSN_INS5_IJNS5_IJNS5_IJSP_SD_EEESS_EEESD_NS5_IJSD_SB_EEEEEENS5_IJNS5_IJNS5_IJSS_SY_EEESX_EEESW_NS5_IJSC_SY_EEEEEEEEEEEvNS4_8identityENS5_IJNS4_18SM100_TMA_2SM_LOADES1I_EEES23_vS24_EENS_8epilogue10collective18CollectiveEpilogueINS28_23Sm100TmaWarpSpecializedILi4ELi2ELi32ELb1ELb0EEEJNS5_IJSH_SH_SH_EEENS5_IJNSN_ISH_SD_EENSN_ISO_SD_EEEEENS_10bfloat16_tESM_S2H_SM_NS28_6fusion15FusionCallbacksIS2C_NS2I_17LinearCombinationIS2H_fS2H_fLNS_15FloatRoundStyleE2EEES2D_S2G_JEEENS4_5SM1004TMEM4LOAD26SM100_TMEM_LOAD_32dp32b32xENS4_13SM90_TMA_LOADENS1K_IS1M_NS1N_ILi16EEENSN_INS5_IJS1P_SO_EEENS5_IJSO_SD_EEEEEEENS4_39AutoVectorizingCopyWithAssumedAlignmentILi128EEENS4_14SM90_TMA_STOREES2X_S2Z_S2Z_EEEvvEEEEvNT_6ParamsE,"aw",@nobits
	.sectionflags	@""
	.align	16
	.zero		1024


//--------------------- .nv.shared.reserved.0     --------------------------
	.section	.nv.shared.reserved.0,"aw",@nobits
	.weak		__nv_reservedSMEM_offset_0_alias
	.size		__nv_reservedSMEM_offset_0_alias, 0, 64
	.other		__nv_reservedSMEM_offset_0_alias,@"STO_CUDA_RESERVED_SHARED STV_DEFAULT"
__nv_reservedSMEM_offset_0_alias:
	.zero		0
.nv.shared.reserved.0:
	.zero		64
	.weak		__nv_reservedSMEM_tcgen05_partition
	.type		__nv_reservedSMEM_tcgen05_partition,@object
	.size		__nv_reservedSMEM_tcgen05_partition,(.L_0 - __nv_reservedSMEM_tcgen05_partition)
__nv_reservedSMEM_tcgen05_partition:
	.zero		32
.L_0:


//--------------------- .nv.global                --------------------------
	.section	.nv.global,"aw",@nobits
.nv.global:
	.type		_ZN40_INTERNAL_e10fbc5c_4_k_cu_76b773f1_311594cute1_E,@object
	.size		_ZN40_INTERNAL_e10fbc5c_4_k_cu_76b773f1_311594cute1_E,(_ZN40_INTERNAL_e10fbc5c_4_k_cu_76b773f1_311594cuda3std3__45__cpo6cbeginE - _ZN40_INTERNAL_e10fbc5c_4_k_cu_76b773f1_311594cute1_E)
_ZN40_INTERNAL_e10fbc5c_4_k_cu_76b773f1_311594cute1_E:
	.zero		1
	.type		_ZN40_INTERNAL_e10fbc5c_4_k_cu_76b773f1_311594cuda3std3__45__cpo6cbeginE,@object
	.size		_ZN40_INTERNAL_e10fbc5c_4_k_cu_76b773f1_311594cuda3std3__45__cpo6cbeginE,(_ZN40_INTERNAL_e10fbc5c_4_k_cu_76b773f1_311594cuda3std3__48in_placeE - _ZN40_INTERNAL_e10fbc5c_4_k_cu_76b773f1_311594cuda3std3__45__cpo6cbeginE)
_ZN40_INTERNAL_e10fbc5c_4_k_cu_76b773f1_311594cuda3std3__45__cpo6cbeginE:
	.zero		1
	.type		_ZN40_INTERNAL_e10fbc5c_4_k_cu_76b773f1_311594cuda3std3__48in_placeE,@object
	.size		_ZN40_INTERNAL_e10fbc5c_4_k_cu_76b773f1_311594cuda3std3__48in_placeE,(_ZN40_INTERNAL_e10fbc5c_4_k_cu_76b773f1_311594cuda3std6ranges3__45__cpo9iter_moveE - _ZN40_INTERNAL_e10fbc5c_4_k_cu_76b773f1_311594cuda3std3__48in_placeE)
_ZN40_INTERNAL_e10fbc5c_4_k_cu_76b773f1_311594cuda3std3__48in_placeE:
	.zero		1
	.type		_ZN40_INTERNAL_e10fbc5c_4_k_cu_76b773f1_311594cuda3std6ranges3__45__cpo9iter_moveE,@object
	.size		_ZN40_INTERNAL_e10fbc5c_4_k_cu_76b773f1_311594cuda3std6ranges3__45__cpo9iter_moveE,(_ZN40_INTERNAL_e10fbc5c_4_k_cu_76b773f1_311594cuda3std3__45__cpo5beginE - _ZN40_INTERNAL_e10fbc5c_4_k_cu_76b773f1_311594cuda3std6ranges3__45__cpo9iter_moveE)
_ZN40_INTERNAL_e10fbc5c_4_k_cu_76b773f1_311594cuda3std6ranges3__45__cpo9iter_moveE:
	.zero		1
	.type		_ZN40_INTERNAL_e10fbc5c_4_k_cu_76b773f1_311594cuda3std3__45__cpo5beginE,@object
	.size		_ZN40_INTERNAL_e10fbc5c_4_k_cu_76b773f1_311594cuda3std3__45__cpo5beginE,(_ZN40_INTERNAL_e10fbc5c_4_k_cu_76b773f1_311594cuda3std3__442_GLOBAL__N__e10fbc5c_4_k_cu_76b773f1_311596ignoreE - _ZN40_INTERNAL_e10fbc5c_4_k_cu_76b773f1_311594cuda3std3__45__cpo5beginE)
_ZN40_INTERNAL_e10fbc5c_4_k_cu_76b773f1_311594cuda3std3__45__cpo5beginE:
	.zero		1
	.type		_ZN40_INTERNAL_e10fbc5c_4_k_cu_76b773f1_311594cuda3std3__442_GLOBAL__N__e10fbc5c_4_k_cu_76b773f1_311596ignoreE,@object
	.size		_ZN40_INTERNAL_e10fbc5c_4_k_cu_76b773f1_311594cuda3std3__442_GLOBAL__N__e10fbc5c_4_k_cu_76b773f1_311596ignoreE,(_ZN40_INTERNAL_e10fbc5c_4_k_cu_76b773f1_311594cute7productE - _ZN40_INTERNAL_e10fbc5c_4_k_cu_76b773f1_311594cuda3std3__442_GLOBAL__N__e10fbc5c_4_k_cu_76b773f1_311596ignoreE)
_ZN40_INTERNAL_e10fbc5c_4_k_cu_76b773f1_311594cuda3std3__442_GLOBAL__N__e10fbc5c_4_k_cu_76b773f1_311596ignoreE:
	.zero		1
	.type		_ZN40_INTERNAL_e10fbc5c_4_k_cu_76b773f1_311594cute7productE,@object
	.size		_ZN40_INTERNAL_e10fbc5c_4_k_cu_76b773f1_311594cute7productE,(_ZN40_INTERNAL_e10fbc5c_4_k_cu_76b773f1_311594cuda3std3__45__cpo3endE - _ZN40_INTERNAL_e10fbc5c_4_k_cu_76b773f1_311594cute7productE)
_ZN40_INTERNAL_e10fbc5c_4_k_cu_76b773f1_311594cute7productE:
	.zero		1
	.type		_ZN40_INTERNAL_e10fbc5c_4_k_cu_76b773f1_311594cuda3std3__45__cpo3endE,@object
	.size		_ZN40_INTERNAL_e10fbc5c_4_k_cu_76b773f1_311594cuda3std3__45__cpo3endE,(_ZN40_INTERNAL_e10fbc5c_4_k_cu_76b773f1_311594cuda3std3__419piecewise_constructE - _ZN40_INTERNAL_e10fbc5c_4_k_cu_76b773f1_311594cuda3std3__45__cpo3endE)
_ZN40_INTERNAL_e10fbc5c_4_k_cu_76b773f1_311594cuda3std3__45__cpo3endE:
	.zero		1
	.type		_ZN40_INTERNAL_e10fbc5c_4_k_cu_76b773f1_311594cuda3std3__419piecewise_constructE,@object
	.size		_ZN40_INTERNAL_e10fbc5c_4_k_cu_76b773f1_311594cuda3std3__419piecewise_constructE,(_ZN40_INTERNAL_e10fbc5c_4_k_cu_76b773f1_311594cuda3std3__45__cpo4cendE - _ZN40_INTERNAL_e10fbc5c_4_k_cu_76b773f1_311594cuda3std3__419piecewise_constructE)
_ZN40_INTERNAL_e10fbc5c_4_k_cu_76b773f1_311594cuda3std3__419piecewise_constructE:
	.zero		1
	.type		_ZN40_INTERNAL_e10fbc5c_4_k_cu_76b773f1_311594cuda3std3__45__cpo4cendE,@object
	.size		_ZN40_INTERNAL_e10fbc5c_4_k_cu_76b773f1_311594cuda3std3__45__cpo4cendE,(_ZN40_INTERNAL_e10fbc5c_4_k_cu_76b773f1_311594cuda3std6ranges3__45__cpo4swapE - _ZN40_INTERNAL_e10fbc5c_4_k_cu_76b773f1_311594cuda3std3__45__cpo4cendE)
_ZN40_INTERNAL_e10fbc5c_4_k_cu_76b773f1_311594cuda3std3__45__cpo4cendE:
	.zero		1
	.type		_ZN40_INTERNAL_e10fbc5c_4_k_cu_76b773f1_311594cuda3std6ranges3__45__cpo4swapE,@object
	.size		_ZN40_INTERNAL_e10fbc5c_4_k_cu_76b773f1_311594cuda3std6ranges3__45__cpo4swapE,(.L_10 - _ZN40_INTERNAL_e10fbc5c_4_k_cu_76b773f1_311594cuda3std6ranges3__45__cpo4swapE)
_ZN40_INTERNAL_e10fbc5c_4_k_cu_76b773f1_311594cuda3std6ranges3__45__cpo4swapE:
	.zero		1
.L_10:


//--------------------- .nv.constant0._ZN7cutlass13device_kernelINS_4gemm6kernel13GemmUniversalIN4cute5tupleIJiiiiEEENS1_10collective13CollectiveMmaINS1_46MainloopSm100TmaUmmaWarpSpecializedBlockScaledILi13ELi2ELi2ENS5_IJNS4_1CILi2EEENSA_ILi4EEENSA_ILi1EEEEEEEENS5_IJNSA_ILi256EEENSA_ILi128EEESH_EEENS5_IJNS_12float_e2m1_tENS_13float_ue4m3_tEEEENS5_IJNS5_IJlSD_lEEENS4_6LayoutINS5_IJNS5_IJNS5_IJNSA_ILi32EEESC_EEEiEEENS5_IJNS5_IJNSA_ILi16EEESC_EEEiEEENS5_IJSD_iEEEEEENS5_IJST_NS5_IJNS5_IJNSA_ILi0EEESD_EEENSA_ILi512EEEEEENS5_IJSW_iEEEEEEEEEEESL_S13_NS4_8TiledMMAINS4_8MMA_AtomIJNS4_23SM100_MMA_MXF4_2x1SM_SSISJ_SJ_fSK_Li256ELi128ELi16ELNS4_4UMMA5MajorE0ELS18_0ELNS17_7ScaleInE0ELS19_0EEEEEENSN_INS5_IJSD_SD_SD_EEENS5_IJSW_SW_SW_EEEEENS5_IJNS4_10UnderscoreES1F_S1F_EEEEENS5_IJNS4_28SM100_TMA_2SM_LOAD_MULTICASTES1I_EEENS5_IJNS4_14ComposedLayoutINS4_7SwizzleILi2ELi4ELi3EEENS4_18smem_ptr_flag_bitsILi4EEENSN_INS5_IJNSA_ILi8EEESH_EEENS5_IJSH_SD_EEEEEEENSN_INS5_IJNS5_IJNS5_IJSP_SD_EEESS_EEESD_NS5_IJSD_SB_EEEEEENS5_IJNS5_IJNS5_IJSS_SY_EEESX_EEESW_NS5_IJSC_SY_EEEEEEEEEEEvNS4_8identityENS5_IJNS4_18SM100_TMA_2SM_LOADES1I_EEES23_vS24_EENS_8epilogue10collective18CollectiveEpilogueINS28_23Sm100TmaWarpSpecializedILi4ELi2ELi32ELb1ELb0EEEJNS5_IJSH_SH_SH_EEENS5_IJNSN_ISH_SD_EENSN_ISO_SD_EEEEENS_10bfloat16_tESM_S2H_SM_NS28_6fusion15FusionCallbacksIS2C_NS2I_17LinearCombinationIS2H_fS2H_fLNS_15FloatRoundStyleE2EEES2D_S2G_JEEENS4_5SM1004TMEM4LOAD26SM100_TMEM_LOAD_32dp32b32xENS4_13SM90_TMA_LOADENS1K_IS1M_NS1N_ILi16EEENSN_INS5_IJS1P_SO_EEENS5_IJSO_SD_EEEEEEENS4_39AutoVectorizingCopyWithAssumedAlignmentILi128EEENS4_14SM90_TMA_STOREES2X_S2Z_S2Z_EEEvvEEEEvNT_6ParamsE --------------------------
	.section	.nv.constant0._ZN7cutlass13device_kernelINS_4gemm6kernel13GemmUniversalIN4cute5tupleIJiiiiEEENS1_10collective13CollectiveMmaINS1_46MainloopSm100TmaUmmaWarpSpecializedBlockScaledILi13ELi2ELi2ENS5_IJNS4_1CILi2EEENSA_ILi4EEENSA_ILi1EEEEEEEENS5_IJNSA_ILi256EEENSA_ILi128EEESH_EEENS5_IJNS_12float_e2m1_tENS_13float_ue4m3_tEEEENS5_IJNS5_IJlSD_lEEENS4_6LayoutINS5_IJNS5_IJNS5_IJNSA_ILi32EEESC_EEEiEEENS5_IJNS5_IJNSA_ILi16EEESC_EEEiEEENS5_IJSD_iEEEEEENS5_IJST_NS5_IJNS5_IJNSA_ILi0EEESD_EEENSA_ILi512EEEEEENS5_IJSW_iEEEEEEEEEEESL_S13_NS4_8TiledMMAINS4_8MMA_AtomIJNS4_23SM100_MMA_MXF4_2x1SM_SSISJ_SJ_fSK_Li256ELi128ELi16ELNS4_4UMMA5MajorE0ELS18_0ELNS17_7ScaleInE0ELS19_0EEEEEENSN_INS5_IJSD_SD_SD_EEENS5_IJSW_SW_SW_EEEEENS5_IJNS4_10UnderscoreES1F_S1F_EEEEENS5_IJNS4_28SM100_TMA_2SM_LOAD_MULTICASTES1I_EEENS5_IJNS4_14ComposedLayoutINS4_7SwizzleILi2ELi4ELi3EEENS4_18smem_ptr_flag_bitsILi4EEENSN_INS5_IJNSA_ILi8EEESH_EEENS5_IJSH_SD_EEEEEEENSN_INS5_IJNS5_IJNS5_IJSP_SD_EEESS_EEESD_NS5_IJSD_SB_EEEEEENS5_IJNS5_IJNS5_IJSS_SY_EEESX_EEESW_NS5_IJSC_SY_EEEEEEEEEEEvNS4_8identityENS5_IJNS4_18SM100_TMA_2SM_LOADES1I_EEES23_vS24_EENS_8epilogue10collective18CollectiveEpilogueINS28_23Sm100TmaWarpSpecializedILi4ELi2ELi32ELb1ELb0EEEJNS5_IJSH_SH_SH_EEENS5_IJNSN_ISH_SD_EENSN_ISO_SD_EEEEENS_10bfloat16_tESM_S2H_SM_NS28_6fusion15FusionCallbacksIS2C_NS2I_17LinearCombinationIS2H_fS2H_fLNS_15FloatRoundStyleE2EEES2D_S2G_JEEENS4_5SM1004TMEM4LOAD26SM100_TMEM_LOAD_32dp32b32xENS4_13SM90_TMA_LOADENS1K_IS1M_NS1N_ILi16EEENSN_INS5_IJS1P_SO_EEENS5_IJSO_SD_EEEEEEENS4_39AutoVectorizingCopyWithAssumedAlignmentILi128EEENS4_14SM90_TMA_STOREES2X_S2Z_S2Z_EEEvvEEEEvNT_6ParamsE,"a",@progbits
	.sectionflags	@""
	.align	4
.nv.constant0._ZN7cutlass13device_kernelINS_4gemm6kernel13GemmUniversalIN4cute5tupleIJiiiiEEENS1_10collective13CollectiveMmaINS1_46MainloopSm100TmaUmmaWarpSpecializedBlockScaledILi13ELi2ELi2ENS5_IJNS4_1CILi2EEENSA_ILi4EEENSA_ILi1EEEEEEEENS5_IJNSA_ILi256EEENSA_ILi128EEESH_EEENS5_IJNS_12float_e2m1_tENS_13float_ue4m3_tEEEENS5_IJNS5_IJlSD_lEEENS4_6LayoutINS5_IJNS5_IJNS5_IJNSA_ILi32EEESC_EEEiEEENS5_IJNS5_IJNSA_ILi16EEESC_EEEiEEENS5_IJSD_iEEEEEENS5_IJST_NS5_IJNS5_IJNSA_ILi0EEESD_EEENSA_ILi512EEEEEENS5_IJSW_iEEEEEEEEEEESL_S13_NS4_8TiledMMAINS4_8MMA_AtomIJNS4_23SM100_MMA_MXF4_2x1SM_SSISJ_SJ_fSK_Li256ELi128ELi16ELNS4_4UMMA5MajorE0ELS18_0ELNS17_7ScaleInE0ELS19_0EEEEEENSN_INS5_IJSD_SD_SD_EEENS5_IJSW_SW_SW_EEEEENS5_IJNS4_10UnderscoreES1F_S1F_EEEEENS5_IJNS4_28SM100_TMA_2SM_LOAD_MULTICASTES1I_EEENS5_IJNS4_14ComposedLayoutINS4_7SwizzleILi2ELi4ELi3EEENS4_18smem_ptr_flag_bitsILi4EEENSN_INS5_IJNSA_ILi8EEESH_EEENS5_IJSH_SD_EEEEEEENSN_INS5_IJNS5_IJNS5_IJSP_SD_EEESS_EEESD_NS5_IJSD_SB_EEEEEENS5_IJNS5_IJNS5_IJSS_SY_EEESX_EEESW_NS5_IJSC_SY_EEEEEEEEEEEvNS4_8identityENS5_IJNS4_18SM100_TMA_2SM_LOADES1I_EEES23_vS24_EENS_8epilogue10collective18CollectiveEpilogueINS28_23Sm100TmaWarpSpecializedILi4ELi2ELi32ELb1ELb0EEEJNS5_IJSH_SH_SH_EEENS5_IJNSN_ISH_SD_EENSN_ISO_SD_EEEEENS_10bfloat16_tESM_S2H_SM_NS28_6fusion15FusionCallbacksIS2C_NS2I_17LinearCombinationIS2H_fS2H_fLNS_15FloatRoundStyleE2EEES2D_S2G_JEEENS4_5SM1004TMEM4LOAD26SM100_TMEM_LOAD_32dp32b32xENS4_13SM90_TMA_LOADENS1K_IS1M_NS1N_ILi16EEENSN_INS5_IJS1P_SO_EEENS5_IJSO_SD_EEEEEEENS4_39AutoVectorizingCopyWithAssumedAlignmentILi128EEENS4_14SM90_TMA_STOREES2X_S2Z_S2Z_EEEvvEEEEvNT_6ParamsE:
	.zero		3968


//--------------------- SYMBOLS --------------------------

	.type		.nv.reservedSmem.offset0,@object
	.size		.nv.reservedSmem.offset0,0x4
	.type		.nv.reservedSmem.cap,@object
	.size		.nv.reservedSmem.cap,0x4
	.type		__assertfail,@function
